def matmul_kernel(
    a_ptr,
    b_ptr,
    c_ptr,
    M,
    N,
    K,
    stride_am,
    stride_ak,
    stride_bk,
    stride_bn,
    stride_cm,
    stride_cn,
    BLOCK_M: tl.constexpr,
    BLOCK_N: tl.constexpr,
    BLOCK_K: tl.constexpr,
    GROUP_M: tl.constexpr,
):
    pid = tl.program_id(axis=0)
    num_pid_m = tl.cdiv(M, BLOCK_M)
    num_pid_n = tl.cdiv(N, BLOCK_N)
    num_pid_in_group = GROUP_M * num_pid_n
    group_id = pid // num_pid_in_group
    first_pid_m = group_id * GROUP_M
    group_size_m = min(num_pid_m - first_pid_m, GROUP_M)
    pid_m = first_pid_m + ((pid % num_pid_in_group) % group_size_m)
    pid_n = (pid % num_pid_in_group) // group_size_m

    offs_am = (pid_m * BLOCK_M + tl.arange(0, BLOCK_M)) % M
    offs_bn = (pid_n * BLOCK_N + tl.arange(0, BLOCK_N)) % N
    offs_k = tl.arange(0, BLOCK_K)
    a_ptrs = a_ptr + offs_am[:, None] * stride_am + offs_k[None, :] * stride_ak
    b_ptrs = b_ptr + offs_k[:, None] * stride_bk + offs_bn[None, :] * stride_bn

    acc = tl.zeros((BLOCK_M, BLOCK_N), dtype=tl.float32)
    for kk in range(0, tl.cdiv(K, BLOCK_K)):
        a = tl.load(a_ptrs, mask=offs_k[None, :] < K - kk * BLOCK_K, other=0.0)
        b = tl.load(b_ptrs, mask=offs_k[:, None] < K - kk * BLOCK_K, other=0.0)
        acc = tl.dot(a, b, acc)
        a_ptrs += BLOCK_K * stride_ak
        b_ptrs += BLOCK_K * stride_bk

    c = acc.to(c_ptr.dtype.element_ty)
    offs_cm = pid_m * BLOCK_M + tl.arange(0, BLOCK_M)
    offs_cn = pid_n * BLOCK_N + tl.arange(0, BLOCK_N)
    c_ptrs = c_ptr + offs_cm[:, None] * stride_cm + offs_cn[None, :] * stride_cn
    mask = (offs_cm[:, None] < M) & (offs_cn[None, :] < N)
    tl.store(c_ptrs, c, mask=mask)

# config = {"BLOCK_K": 128, "BLOCK_M": 64, "BLOCK_N": 16, "GROUP_M": 8, "arch": "sm_100", "dtype": "bf16", "num_ctas": 1, "num_stages": 4, "num_warps": 8}
# arch = sm_100


// ===== COMPILED SASS (sm_100a) =====

	.target	sm_100a

	.elftype	@"ET_EXEC"


//--------------------- .note.nv.tkinfo           --------------------------
	.section	.note.nv.tkinfo,"",@"SHT_NOTE"
	.sectionflags	@"SHF_NOTE_NV_TKINFO"
	.tkinfo
        /*0018*/ 	.word	0x00000081
        /*0030*/ 	.string	""
        /*0030*/ 	.string	"ptxas-blackwell"
        /*0030*/ 	.string	"Cuda compilation tools, release 12.9, V12.9.86"
        /*0030*/ 	.string	"Build cuda_12.9.r12.9/compiler.36037853_0"
        /*0030*/ 	.string	"-v  -suppress-debug-info  -lineinfo  -arch sm_100a "



//--------------------- .note.nv.cuver            --------------------------
	.section	.note.nv.cuver,"",@"SHT_NOTE"
	.sectionflags	@"SHF_NOTE_NV_CUVER"
        /*0018*/ 	.short	0x0001
        /*001a*/ 	.short	0x0064
        /*001c*/ 	.short	0x0001
        /*001e*/ 	.short	0x0000
        /*0020*/ 	.short	0x0001
        /*0022*/ 	.short	0x0000


//--------------------- .nv.info                  --------------------------
	.section	.nv.info,"",@"SHT_CUDA_INFO"
	.align	4


	//----- nvinfo : EIATTR_REGCOUNT
	.align		4
        /*0000*/ 	.byte	0x04, 0x2f
        /*0002*/ 	.short	(.L_4 - .L_3)
	.align		4
.L_3:
        /*0004*/ 	.word	index@(matmul_kernel)
        /*0008*/ 	.word	0x000000aa


	//----- nvinfo : EIATTR_FRAME_SIZE
	.align		4
.L_4:
        /*000c*/ 	.byte	0x04, 0x11
        /*000e*/ 	.short	(.L_6 - .L_5)
	.align		4
.L_5:
        /*0010*/ 	.word	index@($__internal_2_$__cuda_sm10x_tcgen05_guardrail_trap_unallocated_columns_being_dealloced)
        /*0014*/ 	.word	0x00000000


	//----- nvinfo : EIATTR_FRAME_SIZE
	.align		4
.L_6:
        /*0018*/ 	.byte	0x04, 0x11
        /*001a*/ 	.short	(.L_8 - .L_7)
	.align		4
.L_7:
        /*001c*/ 	.word	index@($__internal_1_$__cuda_sm10x_tcgen05_guardrail_trap_phase_invalid_during_alloc)
        /*0020*/ 	.word	0x00000000


	//----- nvinfo : EIATTR_FRAME_SIZE
	.align		4
.L_8:
        /*0024*/ 	.byte	0x04, 0x11
        /*0026*/ 	.short	(.L_10 - .L_9)
	.align		4
.L_9:
        /*0028*/ 	.word	index@($__internal_0_$__cuda_sm10x_tcgen05_guardrail_trap_col_being_dealloced_not_returned_by_alloc)
        /*002c*/ 	.word	0x00000000


	//----- nvinfo : EIATTR_FRAME_SIZE
	.align		4
.L_10:
        /*0030*/ 	.byte	0x04, 0x11
        /*0032*/ 	.short	(.L_12 - .L_11)
	.align		4
.L_11:
        /*0034*/ 	.word	index@(matmul_kernel)
        /*0038*/ 	.word	0x00000000


	//----- nvinfo : EIATTR_MIN_STACK_SIZE
	.align		4
.L_12:
        /*003c*/ 	.byte	0x04, 0x12
        /*003e*/ 	.short	(.L_14 - .L_13)
	.align		4
.L_13:
        /*0040*/ 	.word	index@(matmul_kernel)
        /*0044*/ 	.word	0x00000000
.L_14:


//--------------------- .nv.info.matmul_kernel    --------------------------
	.section	.nv.info.matmul_kernel,"",@"SHT_CUDA_INFO"
	.sectionflags	@""
	.align	4


	//----- nvinfo : EIATTR_CUDA_API_VERSION
	.align		4
        /*0000*/ 	.byte	0x04, 0x37
        /*0002*/ 	.short	(.L_16 - .L_15)
.L_15:
        /*0004*/ 	.word	0x00000081


	//----- nvinfo : EIATTR_KPARAM_INFO
	.align		4
.L_16:
        /*0008*/ 	.byte	0x04, 0x17
        /*000a*/ 	.short	(.L_18 - .L_17)
.L_17:
        /*000c*/ 	.word	0x00000000
        /*0010*/ 	.short	0x000d
        /*0012*/ 	.short	0x0048
        /*0014*/ 	.byte	0x00, 0xf4, 0x21, 0x00


	//----- nvinfo : EIATTR_KPARAM_INFO
	.align		4
.L_18:
        /*0018*/ 	.byte	0x04, 0x17
        /*001a*/ 	.short	(.L_20 - .L_19)
.L_19:
        /*001c*/ 	.word	0x00000000
        /*0020*/ 	.short	0x000c
        /*0022*/ 	.short	0x0040
        /*0024*/ 	.byte	0x00, 0xf4, 0x21, 0x00


	//----- nvinfo : EIATTR_KPARAM_INFO
	.align		4
.L_20:
        /*0028*/ 	.byte	0x04, 0x17
        /*002a*/ 	.short	(.L_22 - .L_21)
.L_21:
        /*002c*/ 	.word	0x00000000
        /*0030*/ 	.short	0x000b
        /*0032*/ 	.short	0x0038
        /*0034*/ 	.byte	0x00, 0xf0, 0x11, 0x00


	//----- nvinfo : EIATTR_KPARAM_INFO
	.align		4
.L_22:
        /*0038*/ 	.byte	0x04, 0x17
        /*003a*/ 	.short	(.L_24 - .L_23)
.L_23:
        /*003c*/ 	.word	0x00000000
        /*0040*/ 	.short	0x000a
        /*0042*/ 	.short	0x0034
        /*0044*/ 	.byte	0x00, 0xf0, 0x11, 0x00


	//----- nvinfo : EIATTR_KPARAM_INFO
	.align		4
.L_24:
        /*0048*/ 	.byte	0x04, 0x17
        /*004a*/ 	.short	(.L_26 - .L_25)
.L_25:
        /*004c*/ 	.word	0x00000000
        /*0050*/ 	.short	0x0009
        /*0052*/ 	.short	0x0030
        /*0054*/ 	.byte	0x00, 0xf0, 0x11, 0x00


	//----- nvinfo : EIATTR_KPARAM_INFO
	.align		4
.L_26:
        /*0058*/ 	.byte	0x04, 0x17
        /*005a*/ 	.short	(.L_28 - .L_27)
.L_27:
        /*005c*/ 	.word	0x00000000
        /*0060*/ 	.short	0x0008
        /*0062*/ 	.short	0x002c
        /*0064*/ 	.byte	0x00, 0xf0, 0x11, 0x00


	//----- nvinfo : EIATTR_KPARAM_INFO
	.align		4
.L_28:
        /*0068*/ 	.byte	0x04, 0x17
        /*006a*/ 	.short	(.L_30 - .L_29)
.L_29:
        /*006c*/ 	.word	0x00000000
        /*0070*/ 	.short	0x0007
        /*0072*/ 	.short	0x0028
        /*0074*/ 	.byte	0x00, 0xf0, 0x11, 0x00


	//----- nvinfo : EIATTR_KPARAM_INFO
	.align		4
.L_30:
        /*0078*/ 	.byte	0x04, 0x17
        /*007a*/ 	.short	(.L_32 - .L_31)
.L_31:
        /*007c*/ 	.word	0x00000000
        /*0080*/ 	.short	0x0006
        /*0082*/ 	.short	0x0024
        /*0084*/ 	.byte	0x00, 0xf0, 0x11, 0x00


	//----- nvinfo : EIATTR_KPARAM_INFO
	.align		4
.L_32:
        /*0088*/ 	.byte	0x04, 0x17
        /*008a*/ 	.short	(.L_34 - .L_33)
.L_33:
        /*008c*/ 	.word	0x00000000
        /*0090*/ 	.short	0x0005
        /*0092*/ 	.short	0x0020
        /*0094*/ 	.byte	0x00, 0xf0, 0x11, 0x00


	//----- nvinfo : EIATTR_KPARAM_INFO
	.align		4
.L_34:
        /*0098*/ 	.byte	0x04, 0x17
        /*009a*/ 	.short	(.L_36 - .L_35)
.L_35:
        /*009c*/ 	.word	0x00000000
        /*00a0*/ 	.short	0x0004
        /*00a2*/ 	.short	0x001c
        /*00a4*/ 	.byte	0x00, 0xf0, 0x11, 0x00


	//----- nvinfo : EIATTR_KPARAM_INFO
	.align		4
.L_36:
        /*00a8*/ 	.byte	0x04, 0x17
        /*00aa*/ 	.short	(.L_38 - .L_37)
.L_37:
        /*00ac*/ 	.word	0x00000000
        /*00b0*/ 	.short	0x0003
        /*00b2*/ 	.short	0x0018
        /*00b4*/ 	.byte	0x00, 0xf0, 0x11, 0x00


	//----- nvinfo : EIATTR_KPARAM_INFO
	.align		4
.L_38:
        /*00b8*/ 	.byte	0x04, 0x17
        /*00ba*/ 	.short	(.L_40 - .L_39)
.L_39:
        /*00bc*/ 	.word	0x00000000
        /*00c0*/ 	.short	0x0002
        /*00c2*/ 	.short	0x0010
        /*00c4*/ 	.byte	0x00, 0xf4, 0x21, 0x00


	//----- nvinfo : EIATTR_KPARAM_INFO
	.align		4
.L_40:
        /*00c8*/ 	.byte	0x04, 0x17
        /*00ca*/ 	.short	(.L_42 - .L_41)
.L_41:
        /*00cc*/ 	.word	0x00000000
        /*00d0*/ 	.short	0x0001
        /*00d2*/ 	.short	0x0008
        /*00d4*/ 	.byte	0x00, 0xf4, 0x21, 0x00


	//----- nvinfo : EIATTR_KPARAM_INFO
	.align		4
.L_42:
        /*00d8*/ 	.byte	0x04, 0x17
        /*00da*/ 	.short	(.L_44 - .L_43)
.L_43:
        /*00dc*/ 	.word	0x00000000
        /*00e0*/ 	.short	0x0000
        /*00e2*/ 	.short	0x0000
        /*00e4*/ 	.byte	0x00, 0xf4, 0x21, 0x00


	//----- nvinfo : EIATTR_AT_ENTRY_FRAGMENTS
	.align		4
.L_44:
        /*00e8*/ 	.byte	0x04, 0x4f
        /*00ea*/ 	.short	(.L_46 - .L_45)


	//   ....[0]....
.L_45:
        /*00ec*/ 	.word	0x00000004


	//----- nvinfo : EIATTR_RESERVED_SMEM_USED
	.align		4
.L_46:
        /*00f0*/ 	.byte	0x01, 0x41
	.zero		2


	//----- nvinfo : EIATTR_SPARSE_MMA_MASK
	.align		4
        /*00f4*/ 	.byte	0x03, 0x50
        /*00f6*/ 	.short	0x0000


	//----- nvinfo : EIATTR_TCGEN05_1CTA_USED
	.align		4
        /*00f8*/ 	.byte	0x01, 0x51
	.zero		2


	//----- nvinfo : EIATTR_MAXREG_COUNT
	.align		4
        /*00fc*/ 	.byte	0x03, 0x1b
        /*00fe*/ 	.short	0x00ff


	//----- nvinfo : EIATTR_NUM_BARRIERS
	.align		4
        /*0100*/ 	.byte	0x02, 0x4c
        /*0102*/ 	.byte	0x01
	.zero		1


	//----- nvinfo : EIATTR_INT_WARP_WIDE_INSTR_OFFSETS
	.align		4
        /*0104*/ 	.byte	0x04, 0x31
        /*0106*/ 	.short	(.L_48 - .L_47)


	//   ....[0]....
.L_47:
        /*0108*/ 	.word	0x00000dd0


	//   ....[1]....
        /*010c*/ 	.word	0x00000e00


	//   ....[2]....
        /*0110*/ 	.word	0x00002720


	//   ....[3]....
        /*0114*/ 	.word	0x00004c60


	//   ....[4]....
        /*0118*/ 	.word	0x00004cb0


	//----- nvinfo : EIATTR_COOP_GROUP_MASK_REGIDS
	.align		4
.L_48:
        /*011c*/ 	.byte	0x04, 0x29
        /*011e*/ 	.short	(.L_50 - .L_49)


	//   ....[0]....
.L_49:
        /*0120*/ 	.word	0xffffffff


	//   ....[1]....
        /*0124*/ 	.word	0xffffffff


	//   ....[2]....
        /*0128*/ 	.word	0xffffffff


	//   ....[3]....
        /*012c*/ 	.word	0xffffffff


	//----- nvinfo : EIATTR_COOP_GROUP_INSTR_OFFSETS
	.align		4
.L_50:
        /*0130*/ 	.byte	0x04, 0x28
        /*0132*/ 	.short	(.L_52 - .L_51)


	//   ....[0]....
.L_51:
        /*0134*/ 	.word	0x00000060


	//   ....[1]....
        /*0138*/ 	.word	0x00000310


	//   ....[2]....
        /*013c*/ 	.word	0x00004b00


	//   ....[3]....
        /*0140*/ 	.word	0x00004d60


	//----- nvinfo : EIATTR_VRC_CTA_INIT_COUNT
	.align		4
.L_52:
        /*0144*/ 	.byte	0x02, 0x4a
        /*0146*/ 	.byte	0x80
	.zero		1


	//----- nvinfo : EIATTR_MBARRIER_INSTR_OFFSETS
	.align		4
        /*0148*/ 	.byte	0x04, 0x39
        /*014a*/ 	.short	(.L_54 - .L_53)


	//   ....[0]....
.L_53:
        /*014c*/ 	.word	0x00000f10
        /*0150*/ 	.word	0x000000ff
        /*0154*/ 	.word	0x00000000
        /*0158*/ 	.short	0x0100
        /*015a*/ 	.byte	0x0c
	.zero		1


	//   ....[1]....
        /*015c*/ 	.word	0x000027d0
        /*0160*/ 	.word	0x000000ff
        /*0164*/ 	.word	0x0000a008
        /*0168*/ 	.short	0x0100
        /*016a*/ 	.byte	0x0a
	.zero		1


	//   ....[2]....
        /*016c*/ 	.word	0x00003760
        /*0170*/ 	.word	0x000000ff
        /*0174*/ 	.word	0x00000000
        /*0178*/ 	.short	0x010a
        /*017a*/ 	.byte	0x0c
	.zero		1


	//   ....[3]....
        /*017c*/ 	.word	0x000046c0
        /*0180*/ 	.word	0x000000ff
        /*0184*/ 	.word	0x00000000
        /*0188*/ 	.short	0x010a
        /*018a*/ 	.byte	0x0c
	.zero		1


	//   ....[4]....
        /*018c*/ 	.word	0x00004800
        /*0190*/ 	.word	0x000000ff
        /*0194*/ 	.word	0x0000a000
        /*0198*/ 	.short	0x0108
        /*019a*/ 	.byte	0x0a
	.zero		1


	//   ....[5]....
        /*019c*/ 	.word	0x000048c0
        /*01a0*/ 	.word	0x000000ff
        /*01a4*/ 	.word	0x0000a008
        /*01a8*/ 	.short	0x0108
        /*01aa*/ 	.byte	0x0a
	.zero		1


	//   ....[6]....
        /*01ac*/ 	.word	0x00004d80
        /*01b0*/ 	.word	0x000000ff
        /*01b4*/ 	.word	0x00000000
        /*01b8*/ 	.short	0x010a
        /*01ba*/ 	.byte	0x0c
	.zero		1


	//   ....[7]....
        /*01bc*/ 	.word	0x00004db0
        /*01c0*/ 	.word	0x000000ff
        /*01c4*/ 	.word	0x00000000
        /*01c8*/ 	.short	0x010a
        /*01ca*/ 	.byte	0x0c
	.zero		1


	//----- nvinfo : EIATTR_NUM_MBARRIERS
	.align		4
.L_54:
        /*01cc*/ 	.byte	0x03, 0x38
        /*01ce*/ 	.short	0x0002


	//----- nvinfo : EIATTR_EXIT_INSTR_OFFSETS
	.align		4
        /*01d0*/ 	.byte	0x04, 0x1c
        /*01d2*/ 	.short	(.L_56 - .L_55)


	//   ....[0]....
.L_55:
        /*01d4*/ 	.word	0x00004d70


	//----- nvinfo : EIATTR_REQNTID
	.align		4
.L_56:
        /*01d8*/ 	.byte	0x04, 0x10
        /*01da*/ 	.short	(.L_58 - .L_57)
.L_57:
        /*01dc*/ 	.word	0x00000100
        /*01e0*/ 	.word	0x00000001
        /*01e4*/ 	.word	0x00000001


	//----- nvinfo : EIATTR_CRS_STACK_SIZE
	.align		4
.L_58:
        /*01e8*/ 	.byte	0x04, 0x1e
        /*01ea*/ 	.short	(.L_60 - .L_59)
.L_59:
        /*01ec*/ 	.word	0x00000000


	//----- nvinfo : EIATTR_CBANK_PARAM_SIZE
	.align		4
.L_60:
        /*01f0*/ 	.byte	0x03, 0x19
        /*01f2*/ 	.short	0x0050


	//----- nvinfo : EIATTR_PARAM_CBANK
	.align		4
        /*01f4*/ 	.byte	0x04, 0x0a
        /*01f6*/ 	.short	(.L_62 - .L_61)
	.align		4
.L_61:
        /*01f8*/ 	.word	index@(.nv.constant0.matmul_kernel)
        /*01fc*/ 	.short	0x0380
        /*01fe*/ 	.short	0x0050


	//----- nvinfo : EIATTR_SW_WAR
	.align		4
.L_62:
        /*0200*/ 	.byte	0x04, 0x36
        /*0202*/ 	.short	(.L_64 - .L_63)
.L_63:
        /*0204*/ 	.word	0x00000008
.L_64:


//--------------------- .nv.compat                --------------------------
	.section	.nv.compat,"",@"SHT_CUDA_COMPAT_INFO"
	.align	4
        /*0000*/ 	.byte	0x02, 0x02, 0x02, 0x00, 0x02, 0x05, 0x05, 0x00, 0x02, 0x03, 0x00, 0x00, 0x02, 0x06, 0x01, 0x00


//--------------------- .nv.callgraph             --------------------------
	.section	.nv.callgraph,"",@"SHT_CUDA_CALLGRAPH"
	.align	4
	.sectionentsize	8
	.align		4
        /*0000*/ 	.word	0x00000000
	.align		4
        /*0004*/ 	.word	0xffffffff
	.align		4
        /*0008*/ 	.word	0x00000000
	.align		4
        /*000c*/ 	.word	0xfffffffe
	.align		4
        /*0010*/ 	.word	0x00000000
	.align		4
        /*0014*/ 	.word	0xfffffffd
	.align		4
        /*0018*/ 	.word	0x00000000
	.align		4
        /*001c*/ 	.word	0xfffffffc


//--------------------- .text.matmul_kernel       --------------------------
	.section	.text.matmul_kernel,"ax",@progbits
	.align	128
        .global         matmul_kernel
        .type           matmul_kernel,@function
        .size           matmul_kernel,(.L_x_20 - matmul_kernel)
        .other          matmul_kernel,@"STO_CUDA_ENTRY STV_DEFAULT"
matmul_kernel:
.text.matmul_kernel:
[----:B------:R-:W0:Y:S01]  /*0000*/  LDC R1, c[0x0][0x37c] ;  /* 0x0000df00ff017b82 */ /* 0x000e220000000800 */
[----:B------:R-:W1:Y:S01]  /*0010*/  S2R R0, SR_TID.X ;  /* 0x0000000000007919 */ /* 0x000e620000002100 */
[----:B------:R-:W2:Y:S01]  /*0020*/  LDCU.64 UR22, c[0x0][0x358] ;  /* 0x00006b00ff1677ac */ /* 0x000ea20008000a00 */
[----:B-1----:R-:W-:-:S13]  /*0030*/  ISETP.GE.U32.AND P1, PT, R0, 0x20, PT ;  /* 0x000000200000780c */ /* 0x002fda0003f26070 */
[----:B--2---:R-:W-:Y:S05]  /*0040*/  @P1 BRA `(.L_x_0) ;  /* 0x0000000000b41947 */ /* 0x004fea0003800000 */
[----:B------:R-:W1:Y:S01]  /*0050*/  S2UR UR6, SR_CgaCtaId ;  /* 0x00000000000679c3 */ /* 0x000e620000008800 */
[----:B------:R-:W-:Y:S01]  /*0060*/  NOP ;  /* 0x0000000000007918 */ /* 0x000fe20000000000 */
[----:B------:R-:W-:Y:S02]  /*0070*/  UMOV UR4, 0x40 ;  /* 0x0000004000047882 */ /* 0x000fe40000000000 */
[----:B-1----:R-:W-:-:S09]  /*0080*/  ULEA UR4, UR6, UR4, 0x18 ;  /* 0x0000000406047291 */ /* 0x002fd2000f8ec0ff */
[----:B------:R-:W1:Y:S01]  /*0090*/  LDS.U8 R2, [UR4] ;  /* 0x00000004ff027984 */ /* 0x000e620008000000 */
[----:B------:R-:W-:Y:S02]  /*00a0*/  UMOV UR4, 0x400 ;  /* 0x0000040000047882 */ /* 0x000fe40000000000 */
[----:B------:R-:W-:Y:S01]  /*00b0*/  ULEA UR4, UR6, UR4, 0x18 ;  /* 0x0000000406047291 */ /* 0x000fe2000f8ec0ff */
[----:B-1----:R-:W-:-:S13]  /*00c0*/  ISETP.NE.AND P0, PT, R2, RZ, PT ;  /* 0x000000ff0200720c */ /* 0x002fda0003f05270 */
[----:B------:R-:W-:Y:S05]  /*00d0*/  @P0 BRA `(.L_x_1) ;  /* 0x0000000000780947 */ /* 0x000fea0003800000 */
[----:B------:R-:W-:-:S13]  /*00e0*/  ELECT P0, URZ, PT ;  /* 0x0000000000ff782f */ /* 0x000fda0003800000 */
[----:B------:R-:W-:Y:S05]  /*00f0*/  @!P0 BRA `(.L_x_2) ;  /* 0x0000000000808947 */ /* 0x000fea0003800000 */
[----:B------:R-:W-:Y:S01]  /*0100*/  UMOV UR5, 0x1 ;  /* 0x0000000100057882 */ /* 0x000fe20000000000 */
[----:B------:R-:W-:-:S04]  /*0110*/  IMAD.MOV.U32 R5, RZ, RZ, 0x1 ;  /* 0x00000001ff057424 */ /* 0x000fc800078e00ff */
[----:B------:R-:W-:Y:S04]  /*0120*/  DEPBAR.LE SB1, 0x36 ;  /* 0x00009d800000791a */ /* 0x000fe80000000000 */
[----:B------:R-:W1:Y:S02]  /*0130*/  UTCATOMSWS.FIND_AND_SET.ALIGN UP0, UR5, UR5 ;  /* 0x00000005000575e3 */ /* 0x000e640008000800 */
[----:B-1----:R-:W-:-:S04]  /*0140*/  PLOP3.LUT P0, PT, PT, PT, UP0, 0x80, 0x8 ;  /* 0x000000000008781c */ /* 0x002fc80003f0f008 */
[----:B------:R-:W-:-:S04]  /*0150*/  SEL R2, RZ, 0xffffffff, !P0 ;  /* 0xffffffffff027807 */ /* 0x000fc80004000000 */
[----:B------:R-:W-:Y:S01]  /*0160*/  ISETP.NE.AND P0, PT, R2, RZ, PT ;  /* 0x000000ff0200720c */ /* 0x000fe20003f05270 */
[----:B------:R-:W-:-:S12]  /*0170*/  IMAD.U32 R2, RZ, RZ, UR5 ;  /* 0x00000005ff027e24 */ /* 0x000fd8000f8e00ff */
[----:B------:R-:W-:Y:S05]  /*0180*/  @P0 BRA `(.L_x_3) ;  /* 0x0000000000240947 */ /* 0x000fea0003800000 */
.L_x_4:
[----:B------:R-:W-:Y:S05]  /*0190*/  NANOSLEEP 0x64 ;  /* 0x000000640000795d */ /* 0x000fea0003800000 */
[----:B------:R-:W-:-:S05]  /*01a0*/  UMOV UR5, 0x1 ;  /* 0x0000000100057882 */ /* 0x000fca0000000000 */
[----:B------:R-:W-:Y:S04]  /*01b0*/  DEPBAR.LE SB1, 0x36 ;  /* 0x00009d800000791a */ /* 0x000fe80000000000 */
[----:B------:R-:W1:Y:S02]  /*01c0*/  UTCATOMSWS.FIND_AND_SET.ALIGN UP0, UR5, UR5 ;  /* 0x00000005000575e3 */ /* 0x000e640008000800 */
[----:B-1----:R-:W-:-:S04]  /*01d0*/  PLOP3.LUT P0, PT, PT, PT, UP0, 0x80, 0x8 ;  /* 0x000000000008781c */ /* 0x002fc80003f0f008 */
[----:B------:R-:W-:-:S04]  /*01e0*/  SEL R2, RZ, 0xffffffff, !P0 ;  /* 0xffffffffff027807 */ /* 0x000fc80004000000 */
[----:B------:R-:W-:Y:S01]  /*01f0*/  ISETP.NE.AND P0, PT, R2, RZ, PT ;  /* 0x000000ff0200720c */ /* 0x000fe20003f05270 */
[----:B------:R-:W-:-:S12]  /*0200*/  IMAD.U32 R2, RZ, RZ, UR5 ;  /* 0x00000005ff027e24 */ /* 0x000fd8000f8e00ff */
[----:B------:R-:W-:Y:S05]  /*0210*/  @!P0 BRA `(.L_x_4) ;  /* 0xfffffffc00dc8947 */ /* 0x000fea000383ffff */
.L_x_3:
[C---:B------:R-:W-:Y:S01]  /*0220*/  VIADD R4, R2.reuse, 0x10 ;  /* 0x0000001002047836 */ /* 0x040fe20000000000 */
[----:B------:R-:W-:Y:S01]  /*0230*/  UMOV UR5, 0x50 ;  /* 0x0000005000057882 */ /* 0x000fe20000000000 */
[C---:B------:R-:W-:Y:S01]  /*0240*/  SHF.L.U32 R3, R5.reuse, R2, RZ ;  /* 0x0000000205037219 */ /* 0x040fe200000006ff */
[----:B------:R-:W-:Y:S01]  /*0250*/  ULEA UR5, UR6, UR5, 0x18 ;  /* 0x0000000506057291 */ /* 0x000fe2000f8ec0ff */
[----:B------:R-:W-:Y:S01]  /*0260*/  IMAD.SHL.U32 R2, R2, 0x20, RZ ;  /* 0x0000002002027824 */ /* 0x000fe200078e00ff */
[----:B------:R-:W-:-:S04]  /*0270*/  SHF.L.U32 R4, R5, R4, RZ ;  /* 0x0000000405047219 */ /* 0x000fc800000006ff */
[----:B------:R-:W-:-:S05]  /*0280*/  LOP3.LUT R3, R4, R3, RZ, 0xfc, !PT ;  /* 0x0000000304037212 */ /* 0x000fca00078efcff */
[----:B------:R1:W-:Y:S04]  /*0290*/  ATOMS.OR RZ, [UR5], R3 ;  /* 0x00000003ffff798c */ /* 0x0003e8000b000005 */
[----:B------:R1:W-:Y:S01]  /*02a0*/  STS [UR4], R2 ;  /* 0x00000002ff007988 */ /* 0x0003e20008000804 */
[----:B------:R-:W-:Y:S05]  /*02b0*/  BRA `(.L_x_2) ;  /* 0x0000000000107947 */ /* 0x000fea0003800000 */
.L_x_1:
[----:B------:R-:W-:-:S05]  /*02c0*/  IMAD.MOV.U32 R2, RZ, RZ, -0x1 ;  /* 0xffffffffff027424 */ /* 0x000fca00078e00ff */
[----:B------:R1:W-:Y:S02]  /*02d0*/  STS [UR4], R2 ;  /* 0x00000002ff007988 */ /* 0x0003e40008000804 */
[----:B-1----:R-:W-:-:S07]  /*02e0*/  MOV R2, 0x300 ;  /* 0x0000030000027802 */ /* 0x002fce0000000f00 */
[----:B0-----:R-:W-:Y:S05]  /*02f0*/  CALL.REL.NOINC `($__internal_1_$__cuda_sm10x_tcgen05_guardrail_trap_phase_invalid_during_alloc) ;  /* 0x0000004800c47944 */ /* 0x001fea0003c00000 */
.L_x_2:
[----:B------:R-:W-:Y:S05]  /*0300*/  WARPSYNC.ALL ;  /* 0x0000000000007948 */ /* 0x000fea0003800000 */
[----:B------:R-:W-:Y:S01]  /*0310*/  NOP ;  /* 0x0000000000007918 */ /* 0x000fe20000000000 */
.L_x_0:
[----:B------:R-:W2:Y:S01]  /*0320*/  LDC.64 R14, c[0x0][0x398] ;  /* 0x0000e600ff0e7b82 */ /* 0x000ea20000000a00 */
[----:B------:R-:W3:Y:S01]  /*0330*/  S2R R7, SR_CTAID.X ;  /* 0x0000000000077919 */ /* 0x000ee20000002500 */
[----:B------:R-:W-:Y:S01]  /*0340*/  UMOV UR10, 0x400 ;  /* 0x00000400000a7882 */ /* 0x000fe20000000000 */
[--C-:B------:R-:W-:Y:S01]  /*0350*/  SHF.R.U32.HI R27, RZ, 0x5, R0.reuse ;  /* 0x00000005ff1b7819 */ /* 0x100fe20000011600 */
[----:B------:R-:W-:Y:S01]  /*0360*/  UMOV UR7, 0x1 ;  /* 0x0000000100077882 */ /* 0x000fe20000000000 */
[----:B------:R-:W-:Y:S01]  /*0370*/  SHF.R.U32.HI R72, RZ, 0x6, R0 ;  /* 0x00000006ff487819 */ /* 0x000fe20000011600 */
[----:B------:R-:W4:Y:S01]  /*0380*/  LDCU.128 UR16, c[0x0][0x380] ;  /* 0x00007000ff1077ac */ /* 0x000f220008000c00 */
[----:B------:R-:W-:Y:S01]  /*0390*/  PRMT R28, RZ, 0x7610, R28 ;  /* 0x00007610ff1c7816 */ /* 0x000fe2000000001c */
[----:B------:R-:W5:Y:S01]  /*03a0*/  S2UR UR4, SR_CgaCtaId ;  /* 0x00000000000479c3 */ /* 0x000f620000008800 */
[----:B------:R-:W-:-:S04]  /*03b0*/  SGXT.U32 R72, R72, 0x2 ;  /* 0x000000024848781a */ /* 0x000fc80000000000 */
[C---:B------:R-:W-:Y:S02]  /*03c0*/  LOP3.LUT R73, R72.reuse, 0x10, RZ, 0xfc, !PT ;  /* 0x0000001048497812 */ /* 0x040fe400078efcff */
[C---:B------:R-:W-:Y:S01]  /*03d0*/  LOP3.LUT R75, R72.reuse, 0x18, RZ, 0xfc, !PT ;  /* 0x00000018484b7812 */ /* 0x040fe200078efcff */
[----:B------:R-:W1:Y:S01]  /*03e0*/  LDC.64 R68, c[0x0][0x3a8] ;  /* 0x0000ea00ff447b82 */ /* 0x000e620000000a00 */
[----:B------:R-:W-:Y:S01]  /*03f0*/  LOP3.LUT R77, R72, 0x20, RZ, 0xfc, !PT ;  /* 0x00000020484d7812 */ /* 0x000fe200078efcff */
[----:B-12---:R-:W-:-:S06]  /*0400*/  VIADD R2, R15, 0xf ;  /* 0x0000000f0f027836 */ /* 0x006fcc0000000000 */
[----:B------:R-:W1:Y:S01]  /*0410*/  LDC.64 R66, c[0x0][0x3a0] ;  /* 0x0000e800ff427b82 */ /* 0x000e620000000a00 */
[----:B------:R-:W-:Y:S01]  /*0420*/  SHF.R.S32.HI R3, RZ, 0x1f, R2 ;  /* 0x0000001fff037819 */ /* 0x000fe20000011402 */
[----:B-----5:R-:W-:-:S03]  /*0430*/  ULEA UR10, UR4, UR10, 0x18 ;  /* 0x0000000a040a7291 */ /* 0x020fc6000f8ec0ff */
[----:B------:R-:W-:Y:S02]  /*0440*/  LEA.HI R3, R3, R2, RZ, 0x4 ;  /* 0x0000000203037211 */ /* 0x000fe400078f20ff */
[----:B---3--:R-:W-:Y:S01]  /*0450*/  IABS R8, R7 ;  /* 0x0000000700087213 */ /* 0x008fe20000000000 */
[----:B------:R-:W-:Y:S01]  /*0460*/  UIADD3 UR6, UPT, UPT, UR10, 0xa000, URZ ;  /* 0x0000a0000a067890 */ /* 0x000fe2000fffe0ff */
[----:B------:R-:W-:Y:S01]  /*0470*/  SHF.R.S32.HI R3, RZ, 0x4, R3 ;  /* 0x00000004ff037819 */ /* 0x000fe20000011403 */
[----:B------:R-:W-:-:S04]  /*0480*/  IMAD R19, R72, R68, RZ ;  /* 0x0000004448137224 */ /* 0x000fc800078e02ff */
[----:B------:R-:W-:Y:S02]  /*0490*/  IMAD.SHL.U32 R4, R3, 0x8, RZ ;  /* 0x0000000803047824 */ /* 0x000fe400078e00ff */
[----:B------:R-:W-:-:S03]  /*04a0*/  IMAD R21, R68, 0x4, R19 ;  /* 0x0000000444157824 */ /* 0x000fc600078e0213 */
[-C--:B------:R-:W-:Y:S01]  /*04b0*/  IABS R9, R4.reuse ;  /* 0x0000000400097213 */ /* 0x080fe20000000000 */
[C---:B------:R-:W-:Y:S01]  /*04c0*/  IMAD R23, R68.reuse, 0x4, R21 ;  /* 0x0000000444177824 */ /* 0x040fe200078e0215 */
[----:B------:R-:W-:Y:S02]  /*04d0*/  IABS R10, R4 ;  /* 0x00000004000a7213 */ /* 0x000fe40000000000 */
[----:B------:R-:W2:Y:S01]  /*04e0*/  I2F.RP R5, R9 ;  /* 0x0000000900057306 */ /* 0x000ea20000209400 */
[----:B------:R-:W-:-:S07]  /*04f0*/  IMAD R45, R68, 0x4, R23 ;  /* 0x00000004442d7824 */ /* 0x000fce00078e0217 */
[----:B--2---:R-:W2:Y:S02]  /*0500*/  MUFU.RCP R5, R5 ;  /* 0x0000000500057308 */ /* 0x004ea40000001000 */
[----:B--2---:R-:W-:Y:S02]  /*0510*/  VIADD R2, R5, 0xffffffe ;  /* 0x0ffffffe05027836 */ /* 0x004fe40000000000 */
[----:B------:R-:W-:-:S04]  /*0520*/  IMAD.MOV R5, RZ, RZ, -R10 ;  /* 0x000000ffff057224 */ /* 0x000fc800078e0a0a */
[----:B------:R2:W3:Y:S02]  /*0530*/  F2I.FTZ.U32.TRUNC.NTZ R3, R2 ;  /* 0x0000000200037305 */ /* 0x0004e4000021f000 */
[----:B--2---:R-:W-:Y:S02]  /*0540*/  IMAD.MOV.U32 R2, RZ, RZ, RZ ;  /* 0x000000ffff027224 */ /* 0x004fe400078e00ff */
[----:B---3--:R-:W-:-:S04]  /*0550*/  IMAD.MOV R6, RZ, RZ, -R3 ;  /* 0x000000ffff067224 */ /* 0x008fc800078e0a03 */
[----:B------:R-:W-:Y:S02]  /*0560*/  IMAD R11, R6, R9, RZ ;  /* 0x00000009060b7224 */ /* 0x000fe400078e02ff */
[----:B------:R-:W-:Y:S02]  /*0570*/  IMAD.MOV.U32 R6, RZ, RZ, R8 ;  /* 0x000000ffff067224 */ /* 0x000fe400078e0008 */
[----:B------:R-:W-:-:S06]  /*0580*/  IMAD.HI.U32 R3, R3, R11, R2 ;  /* 0x0000000b03037227 */ /* 0x000fcc00078e0002 */
[----:B------:R-:W-:-:S04]  /*0590*/  IMAD.HI.U32 R3, R3, R6, RZ ;  /* 0x0000000603037227 */ /* 0x000fc800078e00ff */
[----:B------:R-:W-:Y:S01]  /*05a0*/  IMAD R2, R3, R5, R6 ;  /* 0x0000000503027224 */ /* 0x000fe200078e0206 */
[----:B------:R-:W-:Y:S04]  /*05b0*/  BAR.SYNC.DEFER_BLOCKING 0x0 ;  /* 0x0000000000007b1d */ /* 0x000fe80000010000 */
[----:B------:R-:W-:-:S13]  /*05c0*/  ISETP.GT.U32.AND P2, PT, R9, R2, PT ;  /* 0x000000020900720c */ /* 0x000fda0003f44070 */
[----:B------:R-:W-:Y:S02]  /*05d0*/  @!P2 IMAD.IADD R2, R2, 0x1, -R9 ;  /* 0x000000010202a824 */ /* 0x000fe400078e0a09 */
[----:B------:R-:W-:Y:S01]  /*05e0*/  @!P2 VIADD R3, R3, 0x1 ;  /* 0x000000010303a836 */ /* 0x000fe20000000000 */
[----:B------:R-:W-:Y:S02]  /*05f0*/  ISETP.NE.AND P2, PT, R4, RZ, PT ;  /* 0x000000ff0400720c */ /* 0x000fe40003f45270 */
[----:B------:R-:W-:Y:S02]  /*0600*/  ISETP.GE.U32.AND P0, PT, R2, R9, PT ;  /* 0x000000090200720c */ /* 0x000fe40003f06070 */
[----:B------:R-:W-:-:S04]  /*0610*/  LOP3.LUT R2, R7, R4, RZ, 0x3c, !PT ;  /* 0x0000000407027212 */ /* 0x000fc800078e3cff */
[----:B------:R-:W-:Y:S01]  /*0620*/  ISETP.GE.AND P3, PT, R2, RZ, PT ;  /* 0x000000ff0200720c */ /* 0x000fe20003f66270 */
[----:B------:R-:W-:-:S06]  /*0630*/  VIADD R2, R14, 0x3f ;  /* 0x0000003f0e027836 */ /* 0x000fcc0000000000 */
[----:B------:R-:W-:-:S04]  /*0640*/  @P0 VIADD R3, R3, 0x1 ;  /* 0x0000000103030836 */ /* 0x000fc80000000000 */
[----:B------:R-:W-:Y:S01]  /*0650*/  IMAD.MOV.U32 R5, RZ, RZ, R3 ;  /* 0x000000ffff057224 */ /* 0x000fe200078e0003 */
[----:B------:R-:W-:-:S03]  /*0660*/  SHF.R.S32.HI R3, RZ, 0x1f, R2 ;  /* 0x0000001fff037819 */ /* 0x000fc60000011402 */
[----:B------:R-:W-:Y:S01]  /*0670*/  @!P3 IMAD.MOV R5, RZ, RZ, -R5 ;  /* 0x000000ffff05b224 */ /* 0x000fe200078e0a05 */
[----:B------:R-:W-:Y:S02]  /*0680*/  @!P2 LOP3.LUT R5, RZ, R4, RZ, 0x33, !PT ;  /* 0x00000004ff05a212 */ /* 0x000fe400078e33ff */
[----:B------:R-:W-:-:S03]  /*0690*/  LEA.HI R3, R3, R2, RZ, 0x6 ;  /* 0x0000000203037211 */ /* 0x000fc600078f30ff */
[----:B------:R-:W-:Y:S02]  /*06a0*/  IMAD.SHL.U32 R10, R5, 0x8, RZ ;  /* 0x00000008050a7824 */ /* 0x000fe400078e00ff */
[----:B------:R-:W-:-:S03]  /*06b0*/  IMAD.MOV R5, RZ, RZ, -R5 ;  /* 0x000000ffff057224 */ /* 0x000fc600078e0a05 */
[----:B------:R-:W-:Y:S01]  /*06c0*/  LEA.HI.SX32 R3, R3, -R10, 0x1a ;  /* 0x8000000a03037211 */ /* 0x000fe200078fd2ff */
[----:B------:R-:W-:-:S03]  /*06d0*/  IMAD R12, R4, R5, R7 ;  /* 0x00000005040c7224 */ /* 0x000fc600078e0207 */
[----:B------:R-:W-:Y:S02]  /*06e0*/  VIMNMX R11, PT, PT, R3, 0x8, PT ;  /* 0x00000008030b7848 */ /* 0x000fe40003fe0100 */
[----:B------:R-:W-:Y:S02]  /*06f0*/  IABS R7, R12 ;  /* 0x0000000c00077213 */ /* 0x000fe40000000000 */
[----:B------:R-:W-:-:S04]  /*0700*/  IABS R9, R11 ;  /* 0x0000000b00097213 */ /* 0x000fc80000000000 */
[----:B------:R-:W2:Y:S08]  /*0710*/  I2F.RP R6, R9 ;  /* 0x0000000900067306 */ /* 0x000eb00000209400 */
[----:B--2---:R-:W2:Y:S02]  /*0720*/  MUFU.RCP R6, R6 ;  /* 0x0000000600067308 */ /* 0x004ea40000001000 */
[----:B--2---:R-:W-:-:S06]  /*0730*/  VIADD R2, R6, 0xffffffe ;  /* 0x0ffffffe06027836 */ /* 0x004fcc0000000000 */
[----:B------:R2:W3:Y:S02]  /*0740*/  F2I.FTZ.U32.TRUNC.NTZ R3, R2 ;  /* 0x0000000200037305 */ /* 0x0004e4000021f000 */
[----:B--2---:R-:W-:Y:S02]  /*0750*/  IMAD.MOV.U32 R2, RZ, RZ, RZ ;  /* 0x000000ffff027224 */ /* 0x004fe400078e00ff */
[----:B---3--:R-:W-:-:S04]  /*0760*/  IMAD.MOV R8, RZ, RZ, -R3 ;  /* 0x000000ffff087224 */ /* 0x008fc800078e0a03 */
[----:B------:R-:W-:Y:S01]  /*0770*/  IMAD.MOV.U32 R4, RZ, RZ, R8 ;  /* 0x000000ffff047224 */ /* 0x000fe200078e0008 */
[----:B------:R-:W-:-:S03]  /*0780*/  IABS R8, R11 ;  /* 0x0000000b00087213 */ /* 0x000fc60000000000 */
[----:B------:R-:W-:Y:S02]  /*0790*/  IMAD R5, R4, R9, RZ ;  /* 0x0000000904057224 */ /* 0x000fe400078e02ff */
[----:B------:R-:W-:Y:S01]  /*07a0*/  IMAD.MOV.U32 R4, RZ, RZ, R7 ;  /* 0x000000ffff047224 */ /* 0x000fe200078e0007 */
[----:B------:R-:W-:Y:S01]  /*07b0*/  IABS R7, R14 ;  /* 0x0000000e00077213 */ /* 0x000fe20000000000 */
[----:B------:R-:W-:Y:S01]  /*07c0*/  IMAD.HI.U32 R3, R3, R5, R2 ;  /* 0x0000000503037227 */ /* 0x000fe200078e0002 */
[----:B------:R-:W-:-:S03]  /*07d0*/  LOP3.LUT R5, R0, 0x3f, RZ, 0xc0, !PT ;  /* 0x0000003f00057812 */ /* 0x000fc600078ec0ff */
[----:B------:R-:W-:Y:S01]  /*07e0*/  IMAD.MOV R2, RZ, RZ, -R8 ;  /* 0x000000ffff027224 */ /* 0x000fe200078e0a08 */
[----:B------:R-:W-:Y:S01]  /*07f0*/  IABS R8, R15 ;  /* 0x0000000f00087213 */ /* 0x000fe20000000000 */
[----:B------:R-:W-:-:S03]  /*0800*/  IMAD.HI.U32 R3, R3, R4, RZ ;  /* 0x0000000403037227 */ /* 0x000fc600078e00ff */
[----:B------:R-:W2:Y:S01]  /*0810*/  I2F.RP R6, R8 ;  /* 0x0000000800067306 */ /* 0x000ea20000209400 */
[----:B------:R-:W-:-:S05]  /*0820*/  IMAD R2, R3, R2, R4 ;  /* 0x0000000203027224 */ /* 0x000fca00078e0204 */
[----:B------:R-:W-:Y:S02]  /*0830*/  ISETP.GT.U32.AND P2, PT, R9, R2, PT ;  /* 0x000000020900720c */ /* 0x000fe40003f44070 */
[----:B------:R-:W3:Y:S08]  /*0840*/  I2F.RP R4, R7 ;  /* 0x0000000700047306 */ /* 0x000ef00000209400 */
[----:B--2---:R-:W-:Y:S03]  /*0850*/  MUFU.RCP R6, R6 ;  /* 0x0000000600067308 */ /* 0x004fe60000001000 */
[----:B------:R-:W-:-:S02]  /*0860*/  @!P2 IMAD.IADD R2, R2, 0x1, -R9 ;  /* 0x000000010202a824 */ /* 0x000fc400078e0a09 */
[----:B------:R-:W-:Y:S01]  /*0870*/  @!P2 VIADD R3, R3, 0x1 ;  /* 0x000000010303a836 */ /* 0x000fe20000000000 */
[----:B------:R-:W-:Y:S02]  /*0880*/  ISETP.NE.AND P2, PT, R11, RZ, PT ;  /* 0x000000ff0b00720c */ /* 0x000fe40003f45270 */
[----:B------:R-:W-:Y:S01]  /*0890*/  ISETP.GE.U32.AND P0, PT, R2, R9, PT ;  /* 0x000000090200720c */ /* 0x000fe20003f06070 */
[----:B---3--:R-:W2:Y:S01]  /*08a0*/  MUFU.RCP R4, R4 ;  /* 0x0000000400047308 */ /* 0x008ea20000001000 */
[----:B------:R-:W-:Y:S02]  /*08b0*/  LOP3.LUT R2, R12, R11, RZ, 0x3c, !PT ;  /* 0x0000000b0c027212 */ /* 0x000fe400078e3cff */
[----:B------:R-:W-:Y:S02]  /*08c0*/  SHF.R.U32.HI R9, RZ, 0x7, R0 ;  /* 0x00000007ff097819 */ /* 0x000fe40000011600 */
[----:B------:R-:W-:-:S07]  /*08d0*/  ISETP.GE.AND P3, PT, R2, RZ, PT ;  /* 0x000000ff0200720c */ /* 0x000fce0003f66270 */
[----:B------:R-:W-:-:S04]  /*08e0*/  @P0 VIADD R3, R3, 0x1 ;  /* 0x0000000103030836 */ /* 0x000fc80000000000 */
[----:B------:R-:W-:Y:S02]  /*08f0*/  IMAD.MOV.U32 R71, RZ, RZ, R3 ;  /* 0x000000ffff477224 */ /* 0x000fe400078e0003 */
[----:B--2---:R-:W-:Y:S02]  /*0900*/  VIADD R3, R4, 0xffffffe ;  /* 0x0ffffffe04037836 */ /* 0x004fe40000000000 */
[----:B------:R-:W-:Y:S01]  /*0910*/  @!P3 IMAD.MOV R71, RZ, RZ, -R71 ;  /* 0x000000ffff47b224 */ /* 0x000fe200078e0a47 */
[----:B------:R-:W-:-:S03]  /*0920*/  @!P2 LOP3.LUT R71, RZ, R11, RZ, 0x33, !PT ;  /* 0x0000000bff47a212 */ /* 0x000fc600078e33ff */
[----:B------:R-:W2:Y:S02]  /*0930*/  F2I.FTZ.U32.TRUNC.NTZ R3, R3 ;  /* 0x0000000300037305 */ /* 0x000ea4000021f000 */
[----:B------:R-:W-:Y:S02]  /*0940*/  IMAD.MOV R2, RZ, RZ, -R71 ;  /* 0x000000ffff027224 */ /* 0x000fe400078e0a47 */
[----:B------:R-:W-:Y:S02]  /*0950*/  IMAD.SHL.U32 R71, R71, 0x10, RZ ;  /* 0x0000001047477824 */ /* 0x000fe400078e00ff */
[----:B------:R-:W-:-:S04]  /*0960*/  IMAD R2, R11, R2, R12 ;  /* 0x000000020b027224 */ /* 0x000fc800078e020c */
[----:B------:R-:W-:Y:S02]  /*0970*/  IMAD.IADD R2, R10, 0x1, R2 ;  /* 0x000000010a027824 */ /* 0x000fe400078e0202 */
[----:B------:R-:W3:Y:S02]  /*0980*/  LDS R10, [UR10] ;  /* 0x0000000aff0a7984 */ /* 0x000ee40008000800 */
[----:B------:R-:W-:Y:S02]  /*0990*/  IMAD R70, R2, 0x40, R5 ;  /* 0x0000004002467824 */ /* 0x000fe400078e0205 */
[----:B--2---:R-:W-:Y:S02]  /*09a0*/  IMAD.MOV R4, RZ, RZ, -R3 ;  /* 0x000000ffff047224 */ /* 0x004fe400078e0a03 */
[----:B------:R-:W-:Y:S01]  /*09b0*/  IMAD.MOV.U32 R2, RZ, RZ, RZ ;  /* 0x000000ffff027224 */ /* 0x000fe200078e00ff */
[----:B------:R-:W-:Y:S01]  /*09c0*/  BAR.SYNC.DEFER_BLOCKING 0x0 ;  /* 0x0000000000007b1d */ /* 0x000fe20000010000 */
[----:B------:R-:W-:Y:S01]  /*09d0*/  IMAD R5, R4, R7, RZ ;  /* 0x0000000704057224 */ /* 0x000fe200078e02ff */
[----:B------:R-:W-:-:S02]  /*09e0*/  IABS R4, R70 ;  /* 0x0000004600047213 */ /* 0x000fc40000000000 */
[----:B------:R-:W-:Y:S01]  /*09f0*/  ISETP.GE.AND P2, PT, R70, RZ, PT ;  /* 0x000000ff4600720c */ /* 0x000fe20003f46270 */
[----:B------:R-:W-:-:S04]  /*0a00*/  IMAD.HI.U32 R2, R3, R5, R2 ;  /* 0x0000000503027227 */ /* 0x000fc800078e0002 */
[----:B------:R-:W-:Y:S02]  /*0a10*/  IMAD.SHL.U32 R5, R27, 0x200000, RZ ;  /* 0x002000001b057824 */ /* 0x000fe400078e00ff */
[----:B------:R-:W-:-:S03]  /*0a20*/  IMAD.HI.U32 R2, R2, R4, RZ ;  /* 0x0000000402027227 */ /* 0x000fc600078e00ff */
[----:B------:R-:W-:Y:S01]  /*0a30*/  LOP3.LUT R5, R5, 0x600000, RZ, 0xc0, !PT ;  /* 0x0060000005057812 */ /* 0x000fe200078ec0ff */
[----:B------:R-:W-:Y:S02]  /*0a40*/  IMAD.MOV R3, RZ, RZ, -R2 ;  /* 0x000000ffff037224 */ /* 0x000fe400078e0a02 */
[----:B------:R-:W-:Y:S01]  /*0a50*/  VIADD R2, R6, 0xffffffe ;  /* 0x0ffffffe06027836 */ /* 0x000fe20000000000 */
[----:B------:R-:W-:Y:S01]  /*0a60*/  R2UR UR5, R5 ;  /* 0x00000000050572ca */ /* 0x000fe200000e0000 */
[----:B------:R-:W-:Y:S02]  /*0a70*/  IMAD R4, R7, R3, R4 ;  /* 0x0000000307047224 */ /* 0x000fe400078e0204 */
[----:B------:R2:W5:Y:S01]  /*0a80*/  F2I.FTZ.U32.TRUNC.NTZ R3, R2 ;  /* 0x0000000200037305 */ /* 0x000562000021f000 */
[----:B------:R-:W-:Y:S02]  /*0a90*/  IMAD.SHL.U32 R6, R27, 0x2, RZ ;  /* 0x000000021b067824 */ /* 0x000fe400078e00ff */
[----:B------:R-:W-:-:S03]  /*0aa0*/  ISETP.GT.U32.AND P0, PT, R7, R4, PT ;  /* 0x000000040700720c */ /* 0x000fc60003f04070 */
[----:B------:R-:W-:Y:S02]  /*0ab0*/  LOP3.LUT R6, R6, 0x8, RZ, 0xc0, !PT ;  /* 0x0000000806067812 */ /* 0x000fe400078ec0ff */
[----:B--2---:R-:W-:Y:S02]  /*0ac0*/  SGXT.U32 R2, R9, 0x1 ;  /* 0x000000010902781a */ /* 0x004fe40000000000 */
[----:B------:R-:W-:Y:S02]  /*0ad0*/  R2UR UR11, R6 ;  /* 0x00000000060b72ca */ /* 0x000fe400000e0000 */
[----:B------:R-:W-:Y:S01]  /*0ae0*/  LOP3.LUT R9, R71, R2, RZ, 0xfc, !PT ;  /* 0x0000000247097212 */ /* 0x000fe200078efcff */
[----:B------:R-:W-:Y:S01]  /*0af0*/  IMAD.MOV.U32 R2, RZ, RZ, RZ ;  /* 0x000000ffff027224 */ /* 0x000fe200078e00ff */
[----:B---3--:R-:W-:Y:S02]  /*0b00*/  R2UR UR9, R10 ;  /* 0x000000000a0972ca */ /* 0x008fe400000e0000 */
[----:B------:R-:W-:Y:S01]  /*0b10*/  @!P0 IMAD.IADD R4, R4, 0x1, -R7 ;  /* 0x0000000104048824 */ /* 0x000fe200078e0a07 */
[----:B------:R-:W-:Y:S01]  /*0b20*/  IABS R17, R9 ;  /* 0x0000000900117213 */ /* 0x000fe20000000000 */
[----:B-----5:R-:W-:Y:S01]  /*0b30*/  IMAD.MOV R11, RZ, RZ, -R3 ;  /* 0x000000ffff0b7224 */ /* 0x020fe200078e0a03 */
[----:B------:R-:W-:-:S02]  /*0b40*/  LOP3.LUT R46, R9, 0x2, RZ, 0xfc, !PT ;  /* 0x00000002092e7812 */ /* 0x000fc400078efcff */
[----:B------:R-:W-:Y:S01]  /*0b50*/  ISETP.GT.U32.AND P0, PT, R7, R4, PT ;  /* 0x000000040700720c */ /* 0x000fe20003f04070 */
[----:B------:R-:W-:Y:S01]  /*0b60*/  IMAD R5, R11, R8, RZ ;  /* 0x000000080b057224 */ /* 0x000fe200078e02ff */
[C---:B------:R-:W-:Y:S02]  /*0b70*/  LOP3.LUT R48, R9.reuse, 0x4, RZ, 0xfc, !PT ;  /* 0x0000000409307812 */ /* 0x040fe400078efcff */
[----:B------:R-:W-:Y:S01]  /*0b80*/  LOP3.LUT R50, R9, 0x6, RZ, 0xfc, !PT ;  /* 0x0000000609327812 */ /* 0x000fe200078efcff */
[----:B------:R-:W-:Y:S01]  /*0b90*/  IMAD.HI.U32 R16, R3, R5, R2 ;  /* 0x0000000503107227 */ /* 0x000fe200078e0002 */
[----:B------:R-:W-:Y:S01]  /*0ba0*/  IABS R39, R46 ;  /* 0x0000002e00277213 */ /* 0x000fe20000000000 */
[----:B------:R-:W-:Y:S01]  /*0bb0*/  UIADD3 UR11, UPT, UPT, UR11, UR5, UR9 ;  /* 0x000000050b0b7290 */ /* 0x000fe2000fffe009 */
[----:B------:R-:W-:Y:S02]  /*0bc0*/  IABS R41, R48 ;  /* 0x0000003000297213 */ /* 0x000fe40000000000 */
[----:B------:R-:W-:Y:S01]  /*0bd0*/  IABS R43, R50 ;  /* 0x00000032002b7213 */ /* 0x000fe20000000000 */
[----:B------:R-:W-:-:S04]  /*0be0*/  IMAD.HI.U32 R2, R16, R17, RZ ;  /* 0x0000001110027227 */ /* 0x000fc800078e00ff */
[----:B------:R-:W-:Y:S01]  /*0bf0*/  @!P0 IMAD.IADD R4, R4, 0x1, -R7 ;  /* 0x0000000104048824 */ /* 0x000fe200078e0a07 */
[----:B------:R-:W-:Y:S01]  /*0c00*/  ISETP.NE.AND P0, PT, R14, RZ, PT ;  /* 0x000000ff0e00720c */ /* 0x000fe20003f05270 */
[----:B------:R-:W-:Y:S02]  /*0c10*/  IMAD.MOV R3, RZ, RZ, -R2 ;  /* 0x000000ffff037224 */ /* 0x000fe400078e0a02 */
[----:B------:R-:W-:Y:S02]  /*0c20*/  IMAD.MOV.U32 R36, RZ, RZ, R4 ;  /* 0x000000ffff247224 */ /* 0x000fe400078e0004 */
[----:B------:R-:W-:Y:S02]  /*0c30*/  IMAD R17, R8, R3, R17 ;  /* 0x0000000308117224 */ /* 0x000fe400078e0211 */
[----:B------:R-:W-:Y:S01]  /*0c40*/  @!P2 IMAD.MOV R36, RZ, RZ, -R36 ;  /* 0x000000ffff24a224 */ /* 0x000fe200078e0a24 */
[----:B------:R-:W-:Y:S01]  /*0c50*/  LOP3.LUT P2, RZ, R0, 0xff, RZ, 0xc0, !PT ;  /* 0x000000ff00ff7812 */ /* 0x000fe2000784c0ff */
[----:B------:R-:W-:-:S04]  /*0c60*/  IMAD.HI.U32 R2, R16, R39, RZ ;  /* 0x0000002710027227 */ /* 0x000fc800078e00ff */
[----:B------:R-:W-:Y:S01]  /*0c70*/  @!P0 LOP3.LUT R36, RZ, R14, RZ, 0x33, !PT ;  /* 0x0000000eff248212 */ /* 0x000fe200078e33ff */
[----:B------:R-:W-:-:S04]  /*0c80*/  IMAD.HI.U32 R3, R16, R41, RZ ;  /* 0x0000002910037227 */ /* 0x000fc800078e00ff */
[----:B------:R-:W-:-:S04]  /*0c90*/  IMAD.HI.U32 R4, R16, R43, RZ ;  /* 0x0000002b10047227 */ /* 0x000fc800078e00ff */
[----:B-1----:R-:W-:Y:S02]  /*0ca0*/  IMAD R36, R36, R67, RZ ;  /* 0x0000004324247224 */ /* 0x002fe400078e02ff */
[----:B------:R-:W-:Y:S02]  /*0cb0*/  VIADD R67, R66, 0x7f ;  /* 0x0000007f42437836 */ /* 0x000fe40000000000 */
[----:B------:R-:W-:Y:S02]  /*0cc0*/  IMAD.MOV R2, RZ, RZ, -R2 ;  /* 0x000000ffff027224 */ /* 0x000fe400078e0a02 */
[----:B------:R-:W-:Y:S01]  /*0cd0*/  IMAD.MOV R3, RZ, RZ, -R3 ;  /* 0x000000ffff037224 */ /* 0x000fe200078e0a03 */
[----:B------:R-:W-:Y:S01]  /*0ce0*/  ISETP.GT.AND P0, PT, R67, 0x7f, PT ;  /* 0x0000007f4300780c */ /* 0x000fe20003f04270 */
[----:B------:R-:W-:Y:S02]  /*0cf0*/  IMAD.MOV R4, RZ, RZ, -R4 ;  /* 0x000000ffff047224 */ /* 0x000fe400078e0a04 */
[----:B------:R-:W-:-:S02]  /*0d00*/  IMAD R39, R8, R2, R39 ;  /* 0x0000000208277224 */ /* 0x000fc400078e0227 */
[C---:B------:R-:W-:Y:S02]  /*0d10*/  IMAD R41, R8.reuse, R3, R41 ;  /* 0x0000000308297224 */ /* 0x040fe400078e0229 */
[----:B------:R-:W-:Y:S01]  /*0d20*/  IMAD R43, R8, R4, R43 ;  /* 0x00000004082b7224 */ /* 0x000fe200078e022b */
[----:B----4-:R-:W-:Y:S06]  /*0d30*/  @P1 BRA `(.L_x_5) ;  /* 0x0000000000181947 */ /* 0x010fec0003800000 */
[----:B------:R-:W-:Y:S01]  /*0d40*/  ELECT P3, URZ, PT ;  /* 0x0000000000ff782f */ /* 0x000fe20003860000 */
[----:B------:R-:W-:Y:S01]  /*0d50*/  IMAD.MOV.U32 R2, RZ, RZ, 0x1 ;  /* 0x00000001ff027424 */ /* 0x000fe200078e00ff */
[----:B------:R-:W-:Y:S01]  /*0d60*/  UMOV UR5, 0x40 ;  /* 0x0000004000057882 */ /* 0x000fe20000000000 */
[----:B------:R-:W-:Y:S01]  /*0d70*/  UVIRTCOUNT.DEALLOC.SMPOOL 0x80 ;  /* 0x000000800000784c */ /* 0x000fe20000000000 */
[----:B------:R-:W-:-:S09]  /*0d80*/  ULEA UR5, UR4, UR5, 0x18 ;  /* 0x0000000504057291 */ /* 0x000fd2000f8ec0ff */
[----:B------:R1:W-:Y:S03]  /*0d90*/  @P3 STS.U8 [UR5], R2 ;  /* 0x00000002ff003988 */ /* 0x0003e60008000005 */
.L_x_5:
[----:B------:R-:W-:Y:S01]  /*0da0*/  STTM.16dp32bit_t0_t15.x4 tmem[UR11], RZ ;  /* 0x000000ff000079ed */ /* 0x000fe2000890000b */
[----:B------:R-:W-:Y:S01]  /*0db0*/  STTM.16dp32bit_t16_t31.x4 tmem[UR11+0x4], RZ ;  /* 0x000004ff000079ed */ /* 0x000fe2000892000b */
[----:B------:R-:W2:Y:S02]  /*0dc0*/  FENCE.VIEW.ASYNC.T ;  /* 0x00000000000073c6 */ /* 0x000ea40000000200 */
[----:B--2---:R-:W-:Y:S01]  /*0dd0*/  VOTEU.ALL UP0, P2 ;  /* 0x0000000000ff7886 */ /* 0x004fe20001000000 */
[----:B------:R-:W-:Y:S01]  /*0de0*/  IMAD R3, R68, 0x4, R45 ;  /* 0x0000000444037824 */ /* 0x000fe200078e022d */
[----:B------:R-:W-:Y:S01]  /*0df0*/  UMOV UR12, UR6 ;  /* 0x00000006000c7c82 */ /* 0x000fe20008000000 */
[----:B------:R-:W-:Y:S01]  /*0e00*/  VOTEU.ALL UP1, P2 ;  /* 0x0000000000ff7886 */ /* 0x000fe20001020000 */
[----:B------:R-:W-:Y:S01]  /*0e10*/  IMAD.SHL.U32 R26, R36, 0x2, RZ ;  /* 0x00000002241a7824 */ /* 0x000fe200078e00ff */
[----:B------:R-:W-:-:S04]  /*0e20*/  @!UP0 UIADD3 UR4, UPT, UPT, -UR7, 0x100000, URZ ;  /* 0x0010000007048890 */ /* 0x000fc8000fffe1ff */
[----:B------:R-:W-:Y:S02]  /*0e30*/  @!UP0 USHF.L.U32 UR5, UR4, 0xb, URZ ;  /* 0x0000000b04058899 */ /* 0x000fe400080006ff */
[----:B------:R-:W-:Y:S01]  /*0e40*/  @!UP0 USHF.L.U32 UR4, UR4, 0x1, URZ ;  /* 0x0000000104048899 */ /* 0x000fe200080006ff */
[----:B------:R-:W-:Y:S01]  /*0e50*/  BAR.SYNC.DEFER_BLOCKING 0x0 ;  /* 0x0000000000007b1d */ /* 0x000fe20000010000 */
[----:B------:R-:W-:Y:S01]  /*0e60*/  IMAD R25, R68, 0x4, R3 ;  /* 0x0000000444197824 */ /* 0x000fe200078e0203 */
[-C--:B------:R-:W-:Y:S02]  /*0e70*/  ISETP.LT.AND P4, PT, R73, R66.reuse, P0 ;  /* 0x000000424900720c */ /* 0x080fe40000781270 */
[----:B------:R-:W-:Y:S01]  /*0e80*/  IADD3 R14, P5, PT, R26, UR16, RZ ;  /* 0x000000101a0e7c10 */ /* 0x000fe2000ffbe0ff */
[----:B------:R-:W-:Y:S01]  /*0e90*/  IMAD R5, R68, 0x4, R25 ;  /* 0x0000000444057824 */ /* 0x000fe200078e0219 */
[----:B------:R-:W-:Y:S02]  /*0ea0*/  ISETP.LT.AND P3, PT, R75, R66, P0 ;  /* 0x000000424b00720c */ /* 0x000fe40000761270 */
[----:B------:R-:W-:Y:S01]  /*0eb0*/  LEA.HI.X.SX32 R38, R36, UR17, 0x1, P5 ;  /* 0x0000001124267c11 */ /* 0x000fe2000a8f0eff */
[----:B------:R-:W-:Y:S01]  /*0ec0*/  IMAD R37, R68, 0x4, R5 ;  /* 0x0000000444257824 */ /* 0x000fe200078e0205 */
[----:B-1----:R-:W-:-:S03]  /*0ed0*/  LEA R2, P5, R3, R14, 0x1 ;  /* 0x0000000e03027211 */ /* 0x002fc600078a08ff */
[C---:B------:R-:W-:Y:S01]  /*0ee0*/  IMAD R33, R68.reuse, 0x4, R37 ;  /* 0x0000000444217824 */ /* 0x040fe200078e0225 */
[----:B------:R-:W-:Y:S01]  /*0ef0*/  LEA.HI.X.SX32 R3, R3, R38, 0x1, P5 ;  /* 0x0000002603037211 */ /* 0x000fe200028f0eff */
[----:B------:R-:W1:Y:S02]  /*0f00*/  FENCE.VIEW.ASYNC.S ;  /* 0x00000000000073c6 */ /* 0x000e640000000000 */
[----:B-1----:R1:W2:Y:S02]  /*0f10*/  @!UP1 SYNCS.EXCH.64 URZ, [UR12], UR4 ;  /* 0x000000040cff95b2 */ /* 0x0022a40008000100 */
[----:B--2---:R-:W-:Y:S01]  /*0f20*/  BAR.SYNC.DEFER_BLOCKING 0x0 ;  /* 0x0000000000007b1d */ /* 0x004fe20000010000 */
[----:B------:R-:W-:Y:S01]  /*0f30*/  IMAD R31, R68, 0x4, R33 ;  /* 0x00000004441f7824 */ /* 0x000fe200078e0221 */
[----:B------:R-:W-:-:S03]  /*0f40*/  LEA R4, P5, R5, R14, 0x1 ;  /* 0x0000000e05047211 */ /* 0x000fc600078a08ff */
[----:B------:R-:W-:Y:S01]  /*0f50*/  IMAD R29, R68, 0x4, R31 ;  /* 0x00000004441d7824 */ /* 0x000fe200078e021f */
[----:B------:R-:W-:-:S03]  /*0f60*/  PRMT R30, RZ, 0x7610, R30 ;  /* 0x00007610ff1e7816 */ /* 0x000fc6000000001e */
[----:B------:R-:W-:Y:S01]  /*0f70*/  IMAD R35, R68, 0x4, R29 ;  /* 0x0000000444237824 */ /* 0x000fe200078e021d */
[----:B------:R-:W-:Y:S01]  /*0f80*/  LEA.HI.X.SX32 R5, R5, R38, 0x1, P5 ;  /* 0x0000002605057211 */ /* 0x000fe200028f0eff */
[----:B-1----:R-:W1:Y:S01]  /*0f90*/  LDCU UR4, c[0x0][0x3b0] ;  /* 0x00007600ff0477ac */ /* 0x002e620008000800 */
[----:B------:R-:W-:Y:S01]  /*0fa0*/  LOP3.LUT R79, R72, 0x28, RZ, 0xfc, !PT ;  /* 0x00000028484f7812 */ /* 0x000fe200078efcff */
[----:B------:R-:W-:Y:S01]  /*0fb0*/  IMAD R11, R68, 0x4, R35 ;  /* 0x00000004440b7824 */ /* 0x000fe200078e0223 */
[----:B------:R-:W-:-:S03]  /*0fc0*/  LEA R6, P6, R33, R14, 0x1 ;  /* 0x0000000e21067211 */ /* 0x000fc600078c08ff */
[C---:B------:R-:W-:Y:S01]  /*0fd0*/  IMAD R47, R68.reuse, 0x4, R11 ;  /* 0x00000004442f7824 */ /* 0x040fe200078e020b */
[----:B------:R-:W-:Y:S01]  /*0fe0*/  LEA.HI.X.SX32 R7, R33, R38, 0x1, P6 ;  /* 0x0000002621077211 */ /* 0x000fe200030f0eff */
[----:B------:R2:W3:Y:S01]  /*0ff0*/  @P4 LDG.E.U16 R28, desc[UR22][R2.64] ;  /* 0x00000016021c4981 */ /* 0x0004e2000c1e1500 */
[-C--:B------:R-:W-:Y:S02]  /*1000*/  ISETP.LT.AND P4, PT, R77, R66.reuse, P0 ;  /* 0x000000424d00720c */ /* 0x080fe40000781270 */
[----:B------:R-:W-:Y:S01]  /*1010*/  PRMT R32, RZ, 0x7610, R32 ;  /* 0x00007610ff207816 */ /* 0x000fe20000000020 */
[----:B------:R4:W5:Y:S01]  /*1020*/  @P3 LDG.E.U16 R30, desc[UR22][R4.64] ;  /* 0x00000016041e3981 */ /* 0x000962000c1e1500 */
[----:B------:R-:W-:Y:S01]  /*1030*/  ISETP.LT.AND P3, PT, R79, R66, P0 ;  /* 0x000000424f00720c */ /* 0x000fe20000761270 */
[----:B------:R-:W-:Y:S01]  /*1040*/  IMAD R13, R68, 0x4, R47 ;  /* 0x00000004440d7824 */ /* 0x000fe200078e022f */
[----:B------:R-:W-:Y:S02]  /*1050*/  LOP3.LUT R83, R72, 0x38, RZ, 0xfc, !PT ;  /* 0x0000003848537812 */ /* 0x000fe400078efcff */
[----:B--2---:R-:W-:Y:S01]  /*1060*/  LEA R2, P5, R29, R14, 0x1 ;  /* 0x0000000e1d027211 */ /* 0x004fe200078a08ff */
[----:B------:R-:W-:Y:S01]  /*1070*/  IMAD R49, R68, 0x4, R13 ;  /* 0x0000000444317824 */ /* 0x000fe200078e020d */
[----:B------:R-:W-:-:S02]  /*1080*/  PRMT R34, RZ, 0x7610, R34 ;  /* 0x00007610ff227816 */ /* 0x000fc40000000022 */
[----:B----4-:R-:W-:Y:S01]  /*1090*/  LEA R4, P6, R11, R14, 0x1 ;  /* 0x0000000e0b047211 */ /* 0x010fe200078c08ff */
[----:B------:R2:W4:Y:S01]  /*10a0*/  @P4 LDG.E.U16 R32, desc[UR22][R6.64] ;  /* 0x0000001606204981 */ /* 0x000522000c1e1500 */
[----:B------:R-:W-:Y:S02]  /*10b0*/  LEA.HI.X.SX32 R3, R29, R38, 0x1, P5 ;  /* 0x000000261d037211 */ /* 0x000fe400028f0eff */
[----:B------:R-:W-:Y:S02]  /*10c0*/  ISETP.LT.AND P5, PT, R83, R66, P0 ;  /* 0x000000425300720c */ /* 0x000fe400007a1270 */
[----:B------:R-:W-:Y:S01]  /*10d0*/  LEA.HI.X.SX32 R5, R11, R38, 0x1, P6 ;  /* 0x000000260b057211 */ /* 0x000fe200030f0eff */
[----:B------:R-:W-:Y:S01]  /*10e0*/  IMAD R11, R68, 0x4, R49 ;  /* 0x00000004440b7824 */ /* 0x000fe200078e0231 */
[----:B------:R-:W-:Y:S01]  /*10f0*/  LOP3.LUT R81, R72, 0x30, RZ, 0xfc, !PT ;  /* 0x0000003048517812 */ /* 0x000fe200078efcff */
[----:B------:R0:W3:Y:S01]  /*1100*/  @P3 LDG.E.U16 R34, desc[UR22][R2.64] ;  /* 0x0000001602223981 */ /* 0x0000e2000c1e1500 */
[----:B--2---:R-:W-:Y:S01]  /*1110*/  LEA R6, P3, R13, R14, 0x1 ;  /* 0x0000000e0d067211 */ /* 0x004fe200078608ff */
[----:B------:R-:W-:Y:S01]  /*1120*/  IMAD R51, R68, 0x4, R11 ;  /* 0x0000000444337824 */ /* 0x000fe200078e020b */
[----:B------:R-:W-:-:S02]  /*1130*/  ISETP.LT.AND P4, PT, R81, R66, P0 ;  /* 0x000000425100720c */ /* 0x000fc40000781270 */
[----:B------:R-:W-:Y:S02]  /*1140*/  PRMT R76, RZ, 0x7610, R76 ;  /* 0x00007610ff4c7816 */ /* 0x000fe4000000004c */
[----:B------:R-:W-:Y:S01]  /*1150*/  LEA.HI.X.SX32 R7, R13, R38, 0x1, P3 ;  /* 0x000000260d077211 */ /* 0x000fe200018f0eff */
[----:B------:R-:W-:Y:S01]  /*1160*/  IMAD R13, R68, 0x4, R51 ;  /* 0x00000004440d7824 */ /* 0x000fe200078e0233 */
[----:B------:R-:W-:Y:S02]  /*1170*/  LOP3.LUT R85, R72, 0x40, RZ, 0xfc, !PT ;  /* 0x0000004048557812 */ /* 0x000fe400078efcff */
[----:B------:R-:W-:Y:S01]  /*1180*/  PRMT R74, RZ, 0x7610, R74 ;  /* 0x00007610ff4a7816 */ /* 0x000fe2000000004a */
[----:B------:R2:W3:Y:S01]  /*1190*/  @P5 LDG.E.U16 R76, desc[UR22][R6.64] ;  /* 0x00000016064c5981 */ /* 0x0004e2000c1e1500 */
[----:B------:R-:W-:Y:S01]  /*11a0*/  IMAD R53, R68, 0x4, R13 ;  /* 0x0000000444357824 */ /* 0x000fe200078e020d */
[----:B------:R-:W-:Y:S02]  /*11b0*/  ISETP.LT.AND P5, PT, R85, R66, P0 ;  /* 0x000000425500720c */ /* 0x000fe400007a1270 */
[----:B------:R-:W-:Y:S01]  /*11c0*/  LOP3.LUT R87, R72, 0x48, RZ, 0xfc, !PT ;  /* 0x0000004848577812 */ /* 0x000fe200078efcff */
[----:B------:R1:W3:Y:S01]  /*11d0*/  @P4 LDG.E.U16 R74, desc[UR22][R4.64] ;  /* 0x00000016044a4981 */ /* 0x0002e2000c1e1500 */
[----:B0-----:R-:W-:Y:S01]  /*11e0*/  LEA R2, P3, R11, R14, 0x1 ;  /* 0x0000000e0b027211 */ /* 0x001fe200078608ff */
[----:B--2---:R-:W-:Y:S01]  /*11f0*/  IMAD R7, R68, 0x4, R53 ;  /* 0x0000000444077824 */ /* 0x004fe200078e0235 */
[----:B------:R-:W-:-:S02]  /*1200*/  ISETP.LT.AND P4, PT, R87, R66, P0 ;  /* 0x000000425700720c */ /* 0x000fc40000781270 */
[----:B------:R-:W-:Y:S01]  /*1210*/  LOP3.LUT R89, R72, 0x50, RZ, 0xfc, !PT ;  /* 0x0000005048597812 */ /* 0x000fe200078efcff */
[C---:B------:R-:W-:Y:S01]  /*1220*/  IMAD R55, R68.reuse, 0x4, R7 ;  /* 0x0000000444377824 */ /* 0x040fe200078e0207 */
[----:B------:R-:W-:Y:S02]  /*1230*/  PRMT R78, RZ, 0x7610, R78 ;  /* 0x00007610ff4e7816 */ /* 0x000fe4000000004e */
[----:B------:R-:W-:Y:S01]  /*1240*/  LEA.HI.X.SX32 R3, R11, R38, 0x1, P3 ;  /* 0x000000260b037211 */ /* 0x000fe200018f0eff */
[C---:B------:R-:W-:Y:S01]  /*1250*/  IMAD R11, R68.reuse, 0x4, R55 ;  /* 0x00000004440b7824 */ /* 0x040fe200078e0237 */
[----:B-1----:R-:W-:Y:S02]  /*1260*/  LEA R4, P6, R13, R14, 0x1 ;  /* 0x0000000e0d047211 */ /* 0x002fe400078c08ff */
[----:B------:R-:W-:Y:S01]  /*1270*/  ISETP.LT.AND P3, PT, R89, R66, P0 ;  /* 0x000000425900720c */ /* 0x000fe20000761270 */
[----:B------:R0:W2:Y:S01]  /*1280*/  @P5 LDG.E.U16 R78, desc[UR22][R2.64] ;  /* 0x00000016024e5981 */ /* 0x0000a2000c1e1500 */
[----:B------:R-:W-:Y:S01]  /*1290*/  PRMT R80, RZ, 0x7610, R80 ;  /* 0x00007610ff507816 */ /* 0x000fe20000000050 */
[----:B------:R-:W-:Y:S01]  /*12a0*/  IMAD R57, R68, 0x4, R11 ;  /* 0x0000000444397824 */ /* 0x000fe200078e020b */
[----:B------:R-:W-:-:S02]  /*12b0*/  LEA.HI.X.SX32 R5, R13, R38, 0x1, P6 ;  /* 0x000000260d057211 */ /* 0x000fc400030f0eff */
[C---:B------:R-:W-:Y:S02]  /*12c0*/  LEA R6, P5, R7.reuse, R14, 0x1 ;  /* 0x0000000e07067211 */ /* 0x040fe400078a08ff */
[----:B------:R-:W-:Y:S01]  /*12d0*/  LOP3.LUT R91, R72, 0x58, RZ, 0xfc, !PT ;  /* 0x00000058485b7812 */ /* 0x000fe200078efcff */
[----:B------:R1:W2:Y:S01]  /*12e0*/  @P4 LDG.E.U16 R80, desc[UR22][R4.64] ;  /* 0x0000001604504981 */ /* 0x0002a2000c1e1500 */
[----:B------:R-:W-:Y:S01]  /*12f0*/  PRMT R86, RZ, 0x7610, R86 ;  /* 0x00007610ff567816 */ /* 0x000fe20000000056 */
[----:B------:R-:W-:Y:S01]  /*1300*/  IMAD R13, R68, 0x4, R57 ;  /* 0x00000004440d7824 */ /* 0x000fe200078e0239 */
[----:B------:R-:W-:Y:S02]  /*1310*/  LEA.HI.X.SX32 R7, R7, R38, 0x1, P5 ;  /* 0x0000002607077211 */ /* 0x000fe400028f0eff */
[----:B------:R-:W-:Y:S02]  /*1320*/  LOP3.LUT R93, R72, 0x60, RZ, 0xfc, !PT ;  /* 0x00000060485d7812 */ /* 0x000fe400078efcff */
[----:B------:R-:W-:Y:S01]  /*1330*/  ISETP.LT.AND P4, PT, R91, R66, P0 ;  /* 0x000000425b00720c */ /* 0x000fe20000781270 */
[----:B------:R1:W2:Y:S01]  /*1340*/  @P3 LDG.E.U16 R86, desc[UR22][R6.64] ;  /* 0x0000001606563981 */ /* 0x0002a2000c1e1500 */
[----:B0-----:R-:W-:Y:S01]  /*1350*/  LEA R2, P5, R11, R14, 0x1 ;  /* 0x0000000e0b027211 */ /* 0x001fe200078a08ff */
[----:B------:R-:W-:Y:S01]  /*1360*/  IMAD R59, R68, 0x4, R13 ;  /* 0x00000004443b7824 */ /* 0x000fe200078e020d */
[----:B------:R-:W-:-:S02]  /*1370*/  ISETP.LT.AND P3, PT, R93, R66, P0 ;  /* 0x000000425d00720c */ /* 0x000fc40000761270 */
[----:B------:R-:W-:Y:S01]  /*1380*/  LEA.HI.X.SX32 R3, R11, R38, 0x1, P5 ;  /* 0x000000260b037211 */ /* 0x000fe200028f0eff */
[C---:B------:R-:W-:Y:S01]  /*1390*/  IMAD R11, R68.reuse, 0x4, R59 ;  /* 0x00000004440b7824 */ /* 0x040fe200078e023b */
[----:B------:R-:W-:Y:S02]  /*13a0*/  PRMT R92, RZ, 0x7610, R92 ;  /* 0x00007610ff5c7816 */ /* 0x000fe4000000005c */
[C---:B-1----:R-:W-:Y:S01]  /*13b0*/  LEA R4, P6, R13.reuse, R14, 0x1 ;  /* 0x0000000e0d047211 */ /* 0x042fe200078c08ff */
[----:B------:R-:W-:Y:S01]  /*13c0*/  IMAD R61, R68, 0x4, R11 ;  /* 0x00000004443d7824 */ /* 0x000fe200078e020b */
[----:B------:R-:W-:Y:S02]  /*13d0*/  LOP3.LUT R95, R72, 0x68, RZ, 0xfc, !PT ;  /* 0x00000068485f7812 */ /* 0x000fe400078efcff */
[----:B------:R-:W-:Y:S01]  /*13e0*/  PRMT R94, RZ, 0x7610, R94 ;  /* 0x00007610ff5e7816 */ /* 0x000fe2000000005e */
[----:B------:R0:W2:Y:S01]  /*13f0*/  @P4 LDG.E.U16 R92, desc[UR22][R2.64] ;  /* 0x00000016025c4981 */ /* 0x0000a2000c1e1500 */
[----:B------:R-:W-:Y:S01]  /*1400*/  LEA.HI.X.SX32 R5, R13, R38, 0x1, P6 ;  /* 0x000000260d057211 */ /* 0x000fe200030f0eff */
[----:B------:R-:W-:Y:S01]  /*1410*/  IMAD R13, R68, 0x4, R61 ;  /* 0x00000004440d7824 */ /* 0x000fe200078e023d */
[----:B------:R-:W-:-:S03]  /*1420*/  ISETP.LT.AND P4, PT, R95, R66, P0 ;  /* 0x000000425f00720c */ /* 0x000fc60000781270 */
[----:B------:R1:W2:Y:S01]  /*1430*/  @P3 LDG.E.U16 R94, desc[UR22][R4.64] ;  /* 0x00000016045e3981 */ /* 0x0002a2000c1e1500 */
[C---:B------:R-:W-:Y:S01]  /*1440*/  LEA R6, P3, R11.reuse, R14, 0x1 ;  /* 0x0000000e0b067211 */ /* 0x040fe200078608ff */
[----:B------:R-:W-:Y:S01]  /*1450*/  IMAD R63, R68, 0x4, R13 ;  /* 0x00000004443f7824 */ /* 0x000fe200078e020d */
[C---:B------:R-:W-:Y:S02]  /*1460*/  LOP3.LUT R97, R72.reuse, 0x70, RZ, 0xfc, !PT ;  /* 0x0000007048617812 */ /* 0x040fe400078efcff */
[----:B------:R-:W-:Y:S02]  /*1470*/  LOP3.LUT R99, R72, 0x78, RZ, 0xfc, !PT ;  /* 0x0000007848637812 */ /* 0x000fe400078efcff */
[----:B------:R-:W-:Y:S01]  /*1480*/  PRMT R104, RZ, 0x7610, R104 ;  /* 0x00007610ff687816 */ /* 0x000fe20000000068 */
[----:B------:R-:W-:Y:S01]  /*1490*/  IMAD R65, R68, 0x4, R63 ;  /* 0x0000000444417824 */ /* 0x000fe200078e023f */
[----:B------:R-:W-:Y:S02]  /*14a0*/  LEA.HI.X.SX32 R7, R11, R38, 0x1, P3 ;  /* 0x000000260b077211 */ /* 0x000fe400018f0eff */
[----:B------:R-:W-:-:S02]  /*14b0*/  ISETP.LT.AND P5, PT, R97, R66, P0 ;  /* 0x000000426100720c */ /* 0x000fc400007a1270 */
[----:B------:R-:W-:Y:S01]  /*14c0*/  ISETP.LT.AND P3, PT, R99, R66, P0 ;  /* 0x000000426300720c */ /* 0x000fe20000761270 */
[----:B------:R0:W2:Y:S01]  /*14d0*/  @P4 LDG.E.U16 R104, desc[UR22][R6.64] ;  /* 0x0000001606684981 */ /* 0x0000a2000c1e1500 */
[-C--:B------:R-:W-:Y:S02]  /*14e0*/  LEA R10, P6, R13, R14.reuse, 0x1 ;  /* 0x0000000e0d0a7211 */ /* 0x080fe400078c08ff */
[----:B------:R-:W-:Y:S02]  /*14f0*/  LEA R12, P4, R65, R14, 0x1 ;  /* 0x0000000e410c7211 */ /* 0x000fe400078808ff */
[----:B------:R-:W-:Y:S02]  /*1500*/  LOP3.LUT R101, R72, 0x14, RZ, 0xfc, !PT ;  /* 0x0000001448657812 */ /* 0x000fe400078efcff */
[----:B------:R-:W-:Y:S02]  /*1510*/  LEA.HI.X.SX32 R11, R13, R38, 0x1, P6 ;  /* 0x000000260d0b7211 */ /* 0x000fe400030f0eff */
[----:B------:R-:W-:-:S02]  /*1520*/  PRMT R106, RZ, 0x7610, R106 ;  /* 0x00007610ff6a7816 */ /* 0x000fc4000000006a */
[----:B------:R-:W-:Y:S02]  /*1530*/  PRMT R102, RZ, 0x7610, R102 ;  /* 0x00007610ff667816 */ /* 0x000fe40000000066 */
[----:B------:R-:W-:Y:S02]  /*1540*/  LEA.HI.X.SX32 R13, R65, R38, 0x1, P4 ;  /* 0x00000026410d7211 */ /* 0x000fe400020f0eff */
[----:B------:R-:W-:Y:S01]  /*1550*/  LOP3.LUT R103, R72, 0x1c, RZ, 0xfc, !PT ;  /* 0x0000001c48677812 */ /* 0x000fe200078efcff */
[----:B------:R1:W2:Y:S01]  /*1560*/  @P5 LDG.E.U16 R106, desc[UR22][R10.64] ;  /* 0x000000160a6a5981 */ /* 0x0002a2000c1e1500 */
[----:B------:R-:W-:Y:S02]  /*1570*/  ISETP.LT.AND P4, PT, R101, R66, P0 ;  /* 0x000000426500720c */ /* 0x000fe40000781270 */
[----:B0-----:R-:W-:Y:S01]  /*1580*/  LEA R2, P5, R25, R14, 0x1 ;  /* 0x0000000e19027211 */ /* 0x001fe200078a08ff */
[----:B------:R-:W2:Y:S01]  /*1590*/  @P3 LDG.E.U16 R102, desc[UR22][R12.64] ;  /* 0x000000160c663981 */ /* 0x000ea2000c1e1500 */
[----:B------:R-:W-:-:S02]  /*15a0*/  ISETP.LT.AND P3, PT, R103, R66, P0 ;  /* 0x000000426700720c */ /* 0x000fc40000761270 */
[----:B------:R-:W-:Y:S02]  /*15b0*/  PRMT R82, RZ, 0x7610, R82 ;  /* 0x00007610ff527816 */ /* 0x000fe40000000052 */
[C---:B------:R-:W-:Y:S02]  /*15c0*/  LOP3.LUT R105, R72.reuse, 0x24, RZ, 0xfc, !PT ;  /* 0x0000002448697812 */ /* 0x040fe400078efcff */
[----:B-1----:R-:W-:Y:S02]  /*15d0*/  LEA R4, P6, R37, R14, 0x1 ;  /* 0x0000000e25047211 */ /* 0x002fe400078c08ff */
[----:B------:R-:W-:Y:S02]  /*15e0*/  LEA.HI.X.SX32 R3, R25, R38, 0x1, P5 ;  /* 0x0000002619037211 */ /* 0x000fe400028f0eff */
[----:B------:R-:W-:Y:S02]  /*15f0*/  LOP3.LUT R107, R72, 0x2c, RZ, 0xfc, !PT ;  /* 0x0000002c486b7812 */ /* 0x000fe400078efcff */
[----:B------:R-:W-:Y:S01]  /*1600*/  PRMT R84, RZ, 0x7610, R84 ;  /* 0x00007610ff547816 */ /* 0x000fe20000000054 */
[----:B------:R0:W2:Y:S01]  /*1610*/  @P4 LDG.E.U16 R82, desc[UR22][R2.64] ;  /* 0x0000001602524981 */ /* 0x0000a2000c1e1500 */
[----:B------:R-:W-:-:S02]  /*1620*/  ISETP.LT.AND P5, PT, R105, R66, P0 ;  /* 0x000000426900720c */ /* 0x000fc400007a1270 */
[----:B------:R-:W-:Y:S02]  /*1630*/  LEA.HI.X.SX32 R5, R37, R38, 0x1, P6 ;  /* 0x0000002625057211 */ /* 0x000fe400030f0eff */
[----:B------:R-:W-:Y:S02]  /*1640*/  ISETP.LT.AND P4, PT, R107, R66, P0 ;  /* 0x000000426b00720c */ /* 0x000fe40000781270 */
[-C--:B------:R-:W-:Y:S01]  /*1650*/  LEA R6, P6, R31, R14.reuse, 0x1 ;  /* 0x0000000e1f067211 */ /* 0x080fe200078c08ff */
[----:B------:R1:W2:Y:S01]  /*1660*/  @P3 LDG.E.U16 R84, desc[UR22][R4.64] ;  /* 0x0000001604543981 */ /* 0x0002a2000c1e1500 */
[----:B------:R-:W-:Y:S02]  /*1670*/  LEA R10, P3, R35, R14, 0x1 ;  /* 0x0000000e230a7211 */ /* 0x000fe400078608ff */
[----:B------:R-:W-:Y:S02]  /*1680*/  PRMT R90, RZ, 0x7610, R90 ;  /* 0x00007610ff5a7816 */ /* 0x000fe4000000005a */
[----:B------:R-:W-:-:S02]  /*1690*/  LEA.HI.X.SX32 R7, R31, R38, 0x1, P6 ;  /* 0x000000261f077211 */ /* 0x000fc400030f0eff */
[C---:B------:R-:W-:Y:S02]  /*16a0*/  LOP3.LUT R111, R72.reuse, 0x3c, RZ, 0xfc, !PT ;  /* 0x0000003c486f7812 */ /* 0x040fe400078efcff */
[----:B------:R-:W-:Y:S01]  /*16b0*/  PRMT R88, RZ, 0x7610, R88 ;  /* 0x00007610ff587816 */ /* 0x000fe20000000058 */
[----:B------:R1:W2:Y:S01]  /*16c0*/  @P5 LDG.E.U16 R90, desc[UR22][R6.64] ;  /* 0x00000016065a5981 */ /* 0x0002a2000c1e1500 */
[----:B------:R-:W-:Y:S02]  /*16d0*/  LOP3.LUT R109, R72, 0x34, RZ, 0xfc, !PT ;  /* 0x00000034486d7812 */ /* 0x000fe400078efcff */
[----:B------:R-:W-:Y:S02]  /*16e0*/  LEA.HI.X.SX32 R11, R35, R38, 0x1, P3 ;  /* 0x00000026230b7211 */ /* 0x000fe400018f0eff */
[-C--:B------:R-:W-:Y:S02]  /*16f0*/  ISETP.LT.AND P3, PT, R111, R66.reuse, P0 ;  /* 0x000000426f00720c */ /* 0x080fe40000761270 */
[----:B------:R-:W-:Y:S01]  /*1700*/  ISETP.LT.AND P5, PT, R109, R66, P0 ;  /* 0x000000426d00720c */ /* 0x000fe200007a1270 */
[----:B------:R1:W2:Y:S01]  /*1710*/  @P4 LDG.E.U16 R88, desc[UR22][R10.64] ;  /* 0x000000160a584981 */ /* 0x0002a2000c1e1500 */
[----:B0-----:R-:W-:-:S02]  /*1720*/  LEA R2, P4, R47, R14, 0x1 ;  /* 0x0000000e2f027211 */ /* 0x001fc400078808ff */
[----:B-1----:R-:W-:Y:S02]  /*1730*/  LEA R4, P6, R49, R14, 0x1 ;  /* 0x0000000e31047211 */ /* 0x002fe400078c08ff */
[----:B------:R-:W-:Y:S02]  /*1740*/  LOP3.LUT R113, R72, 0x44, RZ, 0xfc, !PT ;  /* 0x0000004448717812 */ /* 0x000fe400078efcff */
[----:B------:R-:W-:Y:S02]  /*1750*/  PRMT R100, RZ, 0x7610, R100 ;  /* 0x00007610ff647816 */ /* 0x000fe40000000064 */
[----:B------:R-:W-:Y:S02]  /*1760*/  PRMT R98, RZ, 0x7610, R98 ;  /* 0x00007610ff627816 */ /* 0x000fe40000000062 */
[-C--:B------:R-:W-:Y:S02]  /*1770*/  LEA.HI.X.SX32 R3, R47, R38.reuse, 0x1, P4 ;  /* 0x000000262f037211 */ /* 0x080fe400020f0eff */
[----:B------:R-:W-:-:S02]  /*1780*/  LEA.HI.X.SX32 R5, R49, R38, 0x1, P6 ;  /* 0x0000002631057211 */ /* 0x000fc400030f0eff */
[----:B------:R-:W-:Y:S01]  /*1790*/  ISETP.LT.AND P4, PT, R113, R66, P0 ;  /* 0x000000427100720c */ /* 0x000fe20000781270 */
[----:B------:R0:W2:Y:S01]  /*17a0*/  @P5 LDG.E.U16 R98, desc[UR22][R2.64] ;  /* 0x0000001602625981 */ /* 0x0000a2000c1e1500 */
[C---:B------:R-:W-:Y:S02]  /*17b0*/  LOP3.LUT R115, R72.reuse, 0x4c, RZ, 0xfc, !PT ;  /* 0x0000004c48737812 */ /* 0x040fe400078efcff */
[-C--:B------:R-:W-:Y:S01]  /*17c0*/  LEA R6, P6, R51, R14.reuse, 0x1 ;  /* 0x0000000e33067211 */ /* 0x080fe200078c08ff */
[----:B------:R-:W2:Y:S01]  /*17d0*/  @P3 LDG.E.U16 R100, desc[UR22][R4.64] ;  /* 0x0000001604643981 */ /* 0x000ea2000c1e1500 */
[----:B------:R-:W-:Y:S02]  /*17e0*/  LEA R10, P3, R53, R14, 0x1 ;  /* 0x0000000e350a7211 */ /* 0x000fe400078608ff */
[----:B------:R-:W-:Y:S02]  /*17f0*/  ISETP.LT.AND P5, PT, R115, R66, P0 ;  /* 0x000000427300720c */ /* 0x000fe400007a1270 */
[----:B------:R-:W-:-:S02]  /*1800*/  LOP3.LUT R117, R72, 0x54, RZ, 0xfc, !PT ;  /* 0x0000005448757812 */ /* 0x000fc400078efcff */
[----:B------:R-:W-:Y:S02]  /*1810*/  PRMT R110, RZ, 0x7610, R110 ;  /* 0x00007610ff6e7816 */ /* 0x000fe4000000006e */
[-C--:B------:R-:W-:Y:S02]  /*1820*/  LEA.HI.X.SX32 R7, R51, R38.reuse, 0x1, P6 ;  /* 0x0000002633077211 */ /* 0x080fe400030f0eff */
[----:B------:R-:W-:Y:S02]  /*1830*/  LEA.HI.X.SX32 R11, R53, R38, 0x1, P3 ;  /* 0x00000026350b7211 */ /* 0x000fe400018f0eff */
[----:B------:R-:W-:Y:S01]  /*1840*/  ISETP.LT.AND P3, PT, R117, R66, P0 ;  /* 0x000000427500720c */ /* 0x000fe20000761270 */
[----:B------:R1:W2:Y:S01]  /*1850*/  @P4 LDG.E.U16 R110, desc[UR22][R6.64] ;  /* 0x00000016066e4981 */ /* 0x0002a2000c1e1500 */
[----:B------:R-:W-:Y:S02]  /*1860*/  PRMT R108, RZ, 0x7610, R108 ;  /* 0x00007610ff6c7816 */ /* 0x000fe4000000006c */
[----:B------:R-:W-:-:S02]  /*1870*/  LOP3.LUT R12, R9, 0x8, RZ, 0xfc, !PT ;  /* 0x00000008090c7812 */ /* 0x000fc400078efcff */
[C---:B0-----:R-:W-:Y:S02]  /*1880*/  LEA R2, P4, R55.reuse, R14, 0x1 ;  /* 0x0000000e37027211 */ /* 0x041fe400078808ff */
[C---:B------:R-:W-:Y:S01]  /*1890*/  LOP3.LUT R119, R72.reuse, 0x5c, RZ, 0xfc, !PT ;  /* 0x0000005c48777812 */ /* 0x040fe200078efcff */
[----:B------:R0:W2:Y:S01]  /*18a0*/  @P5 LDG.E.U16 R108, desc[UR22][R10.64] ;  /* 0x000000160a6c5981 */ /* 0x0000a2000c1e1500 */
[----:B------:R-:W-:Y:S02]  /*18b0*/  PRMT R112, RZ, 0x7610, R112 ;  /* 0x00007610ff707816 */ /* 0x000fe40000000070 */
[----:B------:R-:W-:Y:S02]  /*18c0*/  IABS R13, R12 ;  /* 0x0000000c000d7213 */ /* 0x000fe40000000000 */
[----:B------:R-:W-:Y:S02]  /*18d0*/  LEA.HI.X.SX32 R3, R55, R38, 0x1, P4 ;  /* 0x0000002637037211 */ /* 0x000fe400020f0eff */
[----:B------:R-:W-:-:S02]  /*18e0*/  LOP3.LUT R121, R72, 0x64, RZ, 0xfc, !PT ;  /* 0x0000006448797812 */ /* 0x000fc400078efcff */
[----:B-1----:R-:W-:Y:S02]  /*18f0*/  LEA R6, P4, R59, R14, 0x1 ;  /* 0x0000000e3b067211 */ /* 0x002fe400078808ff */
[-C--:B------:R-:W-:Y:S01]  /*1900*/  ISETP.LT.AND P5, PT, R119, R66.reuse, P0 ;  /* 0x000000427700720c */ /* 0x080fe200007a1270 */
[----:B------:R-:W-:Y:S01]  /*1910*/  IMAD.HI.U32 R5, R16, R13, RZ ;  /* 0x0000000d10057227 */ /* 0x000fe200078e00ff */
[----:B------:R-:W-:Y:S01]  /*1920*/  ISETP.LT.AND P6, PT, R121, R66, P0 ;  /* 0x000000427900720c */ /* 0x000fe200007c1270 */
[----:B------:R-:W2:Y:S01]  /*1930*/  @P3 LDG.E.U16 R112, desc[UR22][R2.64] ;  /* 0x0000001602703981 */ /* 0x000ea2000c1e1500 */
[----:B------:R-:W-:Y:S02]  /*1940*/  LEA.HI.X.SX32 R7, R59, R38, 0x1, P4 ;  /* 0x000000263b077211 */ /* 0x000fe400020f0eff */
[----:B------:R-:W-:Y:S02]  /*1950*/  LEA R4, P3, R57, R14, 0x1 ;  /* 0x0000000e39047211 */ /* 0x000fe400078608ff */
[----:B------:R-:W-:Y:S01]  /*1960*/  ISETP.GT.U32.AND P4, PT, R8, R17, PT ;  /* 0x000000110800720c */ /* 0x000fe20003f84070 */
[----:B0-----:R-:W-:Y:S01]  /*1970*/  IMAD.MOV R11, RZ, RZ, -R5 ;  /* 0x000000ffff0b7224 */ /* 0x001fe200078e0a05 */
[----:B------:R-:W-:-:S02]  /*1980*/  PRMT R114, RZ, 0x7610, R114 ;  /* 0x00007610ff727816 */ /* 0x000fc40000000072 */
[----:B------:R-:W-:Y:S02]  /*1990*/  LEA.HI.X.SX32 R5, R57, R38, 0x1, P3 ;  /* 0x0000002639057211 */ /* 0x000fe400018f0eff */
[----:B------:R-:W-:Y:S02]  /*19a0*/  ISETP.GT.U32.AND P3, PT, R8, R39, PT ;  /* 0x000000270800720c */ /* 0x000fe40003f64070 */
[----:B------:R-:W-:Y:S01]  /*19b0*/  PRMT R116, RZ, 0x7610, R116 ;  /* 0x00007610ff747816 */ /* 0x000fe20000000074 */
[----:B------:R0:W2:Y:S01]  /*19c0*/  @P5 LDG.E.U16 R114, desc[UR22][R4.64] ;  /* 0x0000001604725981 */ /* 0x0000a2000c1e1500 */
[----:B------:R-:W-:-:S03]  /*19d0*/  LEA R22, P5, R23, R14, 0x1 ;  /* 0x0000000e17167211 */ /* 0x000fc600078a08ff */
[--C-:B------:R-:W-:Y:S01]  /*19e0*/  @!P4 IMAD.IADD R17, R17, 0x1, -R8.reuse ;  /* 0x000000011111c824 */ /* 0x100fe200078e0a08 */
[----:B------:R1:W2:Y:S01]  /*19f0*/  @P6 LDG.E.U16 R116, desc[UR22][R6.64] ;  /* 0x0000001606746981 */ /* 0x0002a2000c1e1500 */
[----:B------:R-:W-:Y:S02]  /*1a00*/  LEA R24, P6, R19, R14, 0x1 ;  /* 0x0000000e13187211 */ /* 0x000fe400078c08ff */
[----:B------:R-:W-:Y:S02]  /*1a10*/  LEA.HI.X.SX32 R23, R23, R38, 0x1, P5 ;  /* 0x0000002617177211 */ /* 0x000fe400028f0eff */
[----:B0-----:R-:W-:Y:S01]  /*1a20*/  LEA R4, P5, R63, R14, 0x1 ;  /* 0x0000000e3f047211 */ /* 0x001fe200078a08ff */
[----:B------:R-:W-:Y:S01]  /*1a30*/  @!P3 IMAD.IADD R39, R39, 0x1, -R8 ;  /* 0x000000012727b824 */ /* 0x000fe200078e0a08 */
[----:B------:R-:W-:Y:S02]  /*1a40*/  LEA.HI.X.SX32 R25, R19, R38, 0x1, P6 ;  /* 0x0000002613197211 */ /* 0x000fe400030f0eff */
[----:B------:R-:W-:-:S02]  /*1a50*/  ISETP.GT.U32.AND P6, PT, R8, R17, PT ;  /* 0x000000110800720c */ /* 0x000fc40003fc4070 */
[----:B------:R-:W-:Y:S02]  /*1a60*/  LEA R2, P4, R61, R14, 0x1 ;  /* 0x0000000e3d027211 */ /* 0x000fe400078808ff */
[----:B------:R-:W-:Y:S02]  /*1a70*/  LEA.HI.X.SX32 R5, R63, R38, 0x1, P5 ;  /* 0x000000263f057211 */ /* 0x000fe400028f0eff */
[----:B------:R-:W-:Y:S01]  /*1a80*/  LEA R18, P5, R45, R14, 0x1 ;  /* 0x0000000e2d127211 */ /* 0x000fe200078a08ff */
[----:B------:R-:W-:Y:S01]  /*1a90*/  IMAD R65, R68, 0x4, R65 ;  /* 0x0000000444417824 */ /* 0x000fe200078e0241 */
[----:B------:R-:W-:Y:S02]  /*1aa0*/  LEA.HI.X.SX32 R3, R61, R38, 0x1, P4 ;  /* 0x000000263d037211 */ /* 0x000fe400020f0eff */
[----:B------:R-:W-:Y:S02]  /*1ab0*/  LEA R20, P4, R21, R14, 0x1 ;  /* 0x0000000e15147211 */ /* 0x000fe400078808ff */
[----:B------:R-:W-:-:S02]  /*1ac0*/  ISETP.GT.U32.AND P3, PT, R8, R39, PT ;  /* 0x000000270800720c */ /* 0x000fc40003f64070 */
[-C--:B------:R-:W-:Y:S02]  /*1ad0*/  LEA.HI.X.SX32 R19, R45, R38.reuse, 0x1, P5 ;  /* 0x000000262d137211 */ /* 0x080fe400028f0eff */
[C---:B------:R-:W-:Y:S01]  /*1ae0*/  ISETP.GT.U32.AND P5, PT, R8.reuse, R41, PT ;  /* 0x000000290800720c */ /* 0x040fe20003fa4070 */
[----:B------:R-:W-:Y:S01]  /*1af0*/  IMAD R11, R8, R11, R13 ;  /* 0x0000000b080b7224 */ /* 0x000fe200078e020d */
[----:B------:R-:W-:Y:S02]  /*1b00*/  LEA.HI.X.SX32 R21, R21, R38, 0x1, P4 ;  /* 0x0000002615157211 */ /* 0x000fe400020f0eff */
[----:B-1----:R-:W-:Y:S01]  /*1b10*/  LEA R6, P4, R65, R14, 0x1 ;  /* 0x0000000e41067211 */ /* 0x002fe200078808ff */
[----:B------:R-:W-:Y:S01]  /*1b20*/  @!P6 IMAD.IADD R17, R17, 0x1, -R8 ;  /* 0x000000011111e824 */ /* 0x000fe200078e0a08 */
[C---:B------:R-:W-:Y:S02]  /*1b30*/  LOP3.LUT R42, R9.reuse, 0xc, RZ, 0xfc, !PT ;  /* 0x0000000c092a7812 */ /* 0x040fe400078efcff */
[----:B------:R-:W-:-:S02]  /*1b40*/  LOP3.LUT R40, R9, 0xa, RZ, 0xfc, !PT ;  /* 0x0000000a09287812 */ /* 0x000fc400078efcff */
[----:B------:R-:W-:Y:S02]  /*1b50*/  LEA.HI.X.SX32 R7, R65, R38, 0x1, P4 ;  /* 0x0000002641077211 */ /* 0x000fe400020f0eff */
[C---:B------:R-:W-:Y:S02]  /*1b60*/  ISETP.GT.U32.AND P6, PT, R8.reuse, R11, PT ;  /* 0x0000000b0800720c */ /* 0x040fe40003fc4070 */
[----:B------:R-:W-:Y:S02]  /*1b70*/  ISETP.GT.U32.AND P4, PT, R8, R43, PT ;  /* 0x0000002b0800720c */ /* 0x000fe40003f84070 */
[----:B------:R-:W-:Y:S01]  /*1b80*/  IABS R10, R42 ;  /* 0x0000002a000a7213 */ /* 0x000fe20000000000 */
[--C-:B------:R-:W-:Y:S01]  /*1b90*/  @!P3 IMAD.IADD R39, R39, 0x1, -R8.reuse ;  /* 0x000000012727b824 */ /* 0x100fe200078e0a08 */
[----:B------:R-:W-:Y:S01]  /*1ba0*/  IABS R13, R40 ;  /* 0x00000028000d7213 */ /* 0x000fe20000000000 */
[----:B------:R-:W-:Y:S01]  /*1bb0*/  @!P5 IMAD.IADD R41, R41, 0x1, -R8 ;  /* 0x000000012929d824 */ /* 0x000fe200078e0a08 */
[C---:B------:R-:W-:Y:S01]  /*1bc0*/  ISETP.GE.AND P3, PT, R9.reuse, RZ, PT ;  /* 0x000000ff0900720c */ /* 0x040fe20003f66270 */
[----:B------:R-:W-:Y:S01]  /*1bd0*/  IMAD.MOV.U32 R45, RZ, RZ, R10 ;  /* 0x000000ffff2d7224 */ /* 0x000fe200078e000a */
[----:B------:R-:W-:Y:S01]  /*1be0*/  ISETP.GE.AND P5, PT, R46, RZ, PT ;  /* 0x000000ff2e00720c */ /* 0x000fe20003fa6270 */
[----:B------:R-:W-:Y:S01]  /*1bf0*/  IMAD.HI.U32 R10, R16, R13, RZ ;  /* 0x0000000d100a7227 */ /* 0x000fe200078e00ff */
[----:B------:R-:W-:-:S03]  /*1c00*/  LOP3.LUT R44, R9, 0xe, RZ, 0xfc, !PT ;  /* 0x0000000e092c7812 */ /* 0x000fc600078efcff */
[----:B------:R-:W-:Y:S02]  /*1c10*/  IMAD.MOV R9, RZ, RZ, -R10 ;  /* 0x000000ffff097224 */ /* 0x000fe400078e0a0a */
[--C-:B------:R-:W-:Y:S01]  /*1c20*/  @!P6 IMAD.IADD R11, R11, 0x1, -R8.reuse ;  /* 0x000000010b0be824 */ /* 0x100fe200078e0a08 */
[----:B------:R-:W-:Y:S01]  /*1c30*/  ISETP.GT.U32.AND P6, PT, R8, R41, PT ;  /* 0x000000290800720c */ /* 0x000fe20003fc4070 */
[----:B------:R-:W-:Y:S01]  /*1c40*/  @!P4 IMAD.IADD R43, R43, 0x1, -R8 ;  /* 0x000000012b2bc824 */ /* 0x000fe200078e0a08 */
[----:B------:R-:W-:Y:S01]  /*1c50*/  IABS R47, R44 ;  /* 0x0000002c002f7213 */ /* 0x000fe20000000000 */
[----:B------:R-:W-:-:S04]  /*1c60*/  IMAD.HI.U32 R10, R16, R45, RZ ;  /* 0x0000002d100a7227 */ /* 0x000fc800078e00ff */
[C---:B------:R-:W-:Y:S02]  /*1c70*/  IMAD R9, R8.reuse, R9, R13 ;  /* 0x0000000908097224 */ /* 0x040fe400078e020d */
[----:B------:R-:W-:Y:S01]  /*1c80*/  @!P3 IMAD.MOV R17, RZ, RZ, -R17 ;  /* 0x000000ffff11b224 */ /* 0x000fe200078e0a11 */
[----:B------:R-:W-:Y:S01]  /*1c90*/  ISETP.GT.U32.AND P3, PT, R8, R43, PT ;  /* 0x0000002b0800720c */ /* 0x000fe20003f64070 */
[----:B------:R-:W-:Y:S02]  /*1ca0*/  IMAD.MOV R10, RZ, RZ, -R10 ;  /* 0x000000ffff0a7224 */ /* 0x000fe400078e0a0a */
[----:B------:R-:W-:-:S04]  /*1cb0*/  IMAD.HI.U32 R16, R16, R47, RZ ;  /* 0x0000002f10107227 */ /* 0x000fc800078e00ff */
[----:B------:R-:W-:Y:S01]  /*1cc0*/  @!P5 IMAD.MOV R39, RZ, RZ, -R39 ;  /* 0x000000ffff27d224 */ /* 0x000fe200078e0a27 */
[C---:B------:R-:W-:Y:S01]  /*1cd0*/  ISETP.GT.U32.AND P5, PT, R8.reuse, R9, PT ;  /* 0x000000090800720c */ /* 0x040fe20003fa4070 */
[C---:B------:R-:W-:Y:S02]  /*1ce0*/  IMAD R13, R8.reuse, R10, R45 ;  /* 0x0000000a080d7224 */ /* 0x040fe400078e022d */
[----:B------:R-:W-:Y:S02]  /*1cf0*/  IMAD.MOV R16, RZ, RZ, -R16 ;  /* 0x000000ffff107224 */ /* 0x000fe400078e0a10 */
[--C-:B------:R-:W-:Y:S01]  /*1d00*/  @!P6 IMAD.IADD R41, R41, 0x1, -R8.reuse ;  /* 0x000000012929e824 */ /* 0x100fe200078e0a08 */
[C---:B------:R-:W-:Y:S01]  /*1d10*/  ISETP.GT.U32.AND P6, PT, R8.reuse, R13, PT ;  /* 0x0000000d0800720c */ /* 0x040fe20003fc4070 */
[C---:B------:R-:W-:Y:S01]  /*1d20*/  IMAD R45, R8.reuse, R16, R47 ;  /* 0x00000010082d7224 */ /* 0x040fe200078e022f */
[----:B------:R-:W-:Y:S01]  /*1d30*/  ISETP.GT.U32.AND P4, PT, R8, R11, PT ;  /* 0x0000000b0800720c */ /* 0x000fe20003f84070 */
[----:B------:R-:W-:-:S03]  /*1d40*/  @!P3 IMAD.IADD R43, R43, 0x1, -R8 ;  /* 0x000000012b2bb824 */ /* 0x000fc600078e0a08 */
[----:B------:R-:W-:Y:S01]  /*1d50*/  ISETP.GT.U32.AND P3, PT, R8, R45, PT ;  /* 0x0000002d0800720c */ /* 0x000fe20003f64070 */
[----:B------:R-:W-:Y:S01]  /*1d60*/  @!P5 IMAD.IADD R9, R9, 0x1, -R8 ;  /* 0x000000010909d824 */ /* 0x000fe200078e0a08 */
[----:B------:R-:W-:-:S05]  /*1d70*/  ISETP.GE.AND P5, PT, R50, RZ, PT ;  /* 0x000000ff3200720c */ /* 0x000fca0003fa6270 */
[--C-:B------:R-:W-:Y:S01]  /*1d80*/  @!P6 IMAD.IADD R13, R13, 0x1, -R8.reuse ;  /* 0x000000010d0de824 */ /* 0x100fe200078e0a08 */
[----:B------:R-:W-:Y:S01]  /*1d90*/  ISETP.GE.AND P6, PT, R12, RZ, PT ;  /* 0x000000ff0c00720c */ /* 0x000fe20003fc6270 */
[----:B------:R-:W-:Y:S01]  /*1da0*/  @!P4 IMAD.IADD R11, R11, 0x1, -R8 ;  /* 0x000000010b0bc824 */ /* 0x000fe200078e0a08 */
[----:B------:R-:W-:-:S03]  /*1db0*/  ISETP.GE.AND P4, PT, R48, RZ, PT ;  /* 0x000000ff3000720c */ /* 0x000fc60003f86270 */
[----:B------:R-:W-:Y:S01]  /*1dc0*/  @!P3 IMAD.IADD R45, R45, 0x1, -R8 ;  /* 0x000000012d2db824 */ /* 0x000fe200078e0a08 */
[C---:B------:R-:W-:Y:S01]  /*1dd0*/  ISETP.GT.U32.AND P3, PT, R8.reuse, R9, PT ;  /* 0x000000090800720c */ /* 0x040fe20003f64070 */
[----:B------:R-:W-:Y:S01]  /*1de0*/  @!P5 IMAD.MOV R43, RZ, RZ, -R43 ;  /* 0x000000ffff2bd224 */ /* 0x000fe200078e0a2b */
[----:B------:R-:W-:-:S05]  /*1df0*/  ISETP.GT.U32.AND P5, PT, R8, R13, PT ;  /* 0x0000000d0800720c */ /* 0x000fca0003fa4070 */
[----:B------:R-:W-:Y:S01]  /*1e00*/  @!P6 IMAD.MOV R11, RZ, RZ, -R11 ;  /* 0x000000ffff0be224 */ /* 0x000fe200078e0a0b */
[----:B------:R-:W-:Y:S01]  /*1e10*/  ISETP.GE.AND P6, PT, R40, RZ, PT ;  /* 0x000000ff2800720c */ /* 0x000fe20003fc6270 */
[----:B------:R-:W-:Y:S01]  /*1e20*/  @!P4 IMAD.MOV R41, RZ, RZ, -R41 ;  /* 0x000000ffff29c224 */ /* 0x000fe200078e0a29 */
[----:B------:R-:W-:-:S03]  /*1e30*/  ISETP.GT.U32.AND P4, PT, R8, R45, PT ;  /* 0x0000002d0800720c */ /* 0x000fc60003f84070 */
[--C-:B------:R-:W-:Y:S01]  /*1e40*/  @!P3 IMAD.IADD R9, R9, 0x1, -R8.reuse ;  /* 0x000000010909b824 */ /* 0x100fe200078e0a08 */
[----:B------:R-:W-:Y:S01]  /*1e50*/  ISETP.GE.AND P3, PT, R42, RZ, PT ;  /* 0x000000ff2a00720c */ /* 0x000fe20003f66270 */
[----:B------:R-:W-:Y:S01]  /*1e60*/  @!P5 IMAD.IADD R13, R13, 0x1, -R8 ;  /* 0x000000010d0dd824 */ /* 0x000fe200078e0a08 */
[----:B------:R-:W-:Y:S02]  /*1e70*/  ISETP.GE.AND P5, PT, R44, RZ, PT ;  /* 0x000000ff2c00720c */ /* 0x000fe40003fa6270 */
[----:B------:R-:W-:-:S03]  /*1e80*/  LOP3.LUT R123, R72, 0x6c, RZ, 0xfc, !PT ;  /* 0x0000006c487b7812 */ /* 0x000fc600078efcff */
[----:B------:R-:W-:Y:S01]  /*1e90*/  @!P6 IMAD.MOV R9, RZ, RZ, -R9 ;  /* 0x000000ffff09e224 */ /* 0x000fe200078e0a09 */
[-C--:B------:R-:W-:Y:S01]  /*1ea0*/  ISETP.LT.AND P6, PT, R123, R66.reuse, P0 ;  /* 0x000000427b00720c */ /* 0x080fe200007c1270 */
[----:B------:R-:W-:Y:S01]  /*1eb0*/  @!P4 IMAD.IADD R45, R45, 0x1, -R8 ;  /* 0x000000012d2dc824 */ /* 0x000fe200078e0a08 */
[C---:B------:R-:W-:Y:S02]  /*1ec0*/  LOP3.LUT R125, R72.reuse, 0x74, RZ, 0xfc, !PT ;  /* 0x00000074487d7812 */ /* 0x040fe400078efcff */
[----:B------:R-:W-:Y:S01]  /*1ed0*/  LOP3.LUT R127, R72, 0x7c, RZ, 0xfc, !PT ;  /* 0x0000007c487f7812 */ /* 0x000fe200078efcff */
[----:B------:R-:W-:Y:S01]  /*1ee0*/  @!P3 IMAD.MOV R13, RZ, RZ, -R13 ;  /* 0x000000ffff0db224 */ /* 0x000fe200078e0a0d */
[-C--:B------:R-:W-:Y:S01]  /*1ef0*/  ISETP.LT.AND P3, PT, R125, R66.reuse, P0 ;  /* 0x000000427d00720c */ /* 0x080fe20000761270 */
[----:B------:R-:W-:Y:S01]  /*1f00*/  @!P5 IMAD.MOV R45, RZ, RZ, -R45 ;  /* 0x000000ffff2dd224 */ /* 0x000fe200078e0a2d */
[----:B------:R-:W-:Y:S02]  /*1f10*/  PRMT R118, RZ, 0x7610, R118 ;  /* 0x00007610ff767816 */ /* 0x000fe40000000076 */
[----:B------:R-:W-:-:S02]  /*1f20*/  ISETP.LT.AND P5, PT, R127, R66, P0 ;  /* 0x000000427f00720c */ /* 0x000fc400007a1270 */
[----:B------:R-:W-:Y:S02]  /*1f30*/  LOP3.LUT R96, R0, 0x7f, RZ, 0xc0, !PT ;  /* 0x0000007f00607812 */ /* 0x000fe400078ec0ff */
[----:B------:R-:W-:Y:S01]  /*1f40*/  PRMT R124, RZ, 0x7610, R124 ;  /* 0x00007610ff7c7816 */ /* 0x000fe2000000007c */
[----:B------:R0:W2:Y:S01]  /*1f50*/  @P6 LDG.E.U16 R118, desc[UR22][R2.64] ;  /* 0x0000001602766981 */ /* 0x0000a2000c1e1500 */
[----:B------:R-:W-:Y:S02]  /*1f60*/  PRMT R122, RZ, 0x7610, R122 ;  /* 0x00007610ff7a7816 */ /* 0x000fe4000000007a */
[----:B------:R-:W-:Y:S02]  /*1f70*/  ISETP.NE.AND P4, PT, R15, RZ, PT ;  /* 0x000000ff0f00720c */ /* 0x000fe40003f85270 */
[----:B------:R-:W-:Y:S01]  /*1f80*/  LOP3.LUT R8, RZ, R15, RZ, 0x33, !PT ;  /* 0x0000000fff087212 */ /* 0x000fe200078e33ff */
[----:B------:R1:W2:Y:S01]  /*1f90*/  @P3 LDG.E.U16 R124, desc[UR22][R4.64] ;  /* 0x00000016047c3981 */ /* 0x0002a2000c1e1500 */
[----:B------:R-:W-:Y:S01]  /*1fa0*/  LOP3.LUT R129, R72, 0x8, RZ, 0xfc, !PT ;  /* 0x0000000848817812 */ /* 0x000fe200078efcff */
[----:B0-----:R-:W-:Y:S01]  /*1fb0*/  IMAD R2, R96, R69, RZ ;  /* 0x0000004560027224 */ /* 0x001fe200078e02ff */
[----:B------:R-:W-:Y:S01]  /*1fc0*/  SEL R17, R8, R17, !P4 ;  /* 0x0000001108117207 */ /* 0x000fe20006000000 */
[----:B------:R0:W2:Y:S01]  /*1fd0*/  @P5 LDG.E.U16 R122, desc[UR22][R6.64] ;  /* 0x00000016067a5981 */ /* 0x0000a2000c1e1500 */
[----:B------:R-:W-:-:S02]  /*1fe0*/  ISETP.LT.AND P5, PT, R129, R66, P0 ;  /* 0x000000428100720c */ /* 0x000fc400007a1270 */
[----:B------:R-:W-:Y:S02]  /*1ff0*/  LEA R40, P3, R2, UR18, 0x1 ;  /* 0x0000001202287c11 */ /* 0x000fe4000f8608ff */
[C---:B------:R-:W-:Y:S02]  /*2000*/  SEL R39, R8.reuse, R39, !P4 ;  /* 0x0000002708277207 */ /* 0x040fe40006000000 */
[C---:B------:R-:W-:Y:S02]  /*2010*/  SEL R41, R8.reuse, R41, !P4 ;  /* 0x0000002908297207 */ /* 0x040fe40006000000 */
[C---:B------:R-:W-:Y:S02]  /*2020*/  SEL R43, R8.reuse, R43, !P4 ;  /* 0x0000002b082b7207 */ /* 0x040fe40006000000 */
[C---:B------:R-:W-:Y:S02]  /*2030*/  SEL R11, R8.reuse, R11, !P4 ;  /* 0x0000000b080b7207 */ /* 0x040fe40006000000 */
[----:B------:R-:W-:-:S02]  /*2040*/  SEL R9, R8, R9, !P4 ;  /* 0x0000000908097207 */ /* 0x000fc40006000000 */
[C---:B------:R-:W-:Y:S02]  /*2050*/  SEL R38, R8.reuse, R13, !P4 ;  /* 0x0000000d08267207 */ /* 0x040fe40006000000 */
[----:B------:R-:W-:Y:S02]  /*2060*/  SEL R45, R8, R45, !P4 ;  /* 0x0000002d082d7207 */ /* 0x000fe40006000000 */
[----:B------:R-:W-:Y:S02]  /*2070*/  ISETP.LT.AND P4, PT, R72, R66, P0 ;  /* 0x000000424800720c */ /* 0x000fe40000781270 */
[----:B------:R-:W-:Y:S01]  /*2080*/  LEA.HI.X.SX32 R42, R2, UR19, 0x1, P3 ;  /* 0x00000013022a7c11 */ /* 0x000fe200098f0eff */
[----:B------:R-:W-:Y:S01]  /*2090*/  IMAD R2, R17, UR4, RZ ;  /* 0x0000000411027c24 */ /* 0x000fe2000f8e02ff */
[----:B------:R-:W-:Y:S01]  /*20a0*/  LOP3.LUT R131, R72, 0x4, RZ, 0xfc, !PT ;  /* 0x0000000448837812 */ /* 0x000fe200078efcff */
[----:B-1----:R-:W-:Y:S01]  /*20b0*/  IMAD R4, R41, UR4, RZ ;  /* 0x0000000429047c24 */ /* 0x002fe2000f8e02ff */
[----:B------:R-:W-:Y:S01]  /*20c0*/  PRMT R158, RZ, 0x7610, R158 ;  /* 0x00007610ff9e7816 */ /* 0x000fe2000000009e */
[----:B------:R-:W-:Y:S01]  /*20d0*/  IMAD R3, R39, UR4, RZ ;  /* 0x0000000427037c24 */ /* 0x000fe2000f8e02ff */
[----:B------:R-:W-:-:S02]  /*20e0*/  LEA R16, P6, R2, R40, 0x1 ;  /* 0x0000002802107211 */ /* 0x000fc400078c08ff */
[----:B------:R-:W-:Y:S02]  /*20f0*/  PRMT R156, RZ, 0x7610, R156 ;  /* 0x00007610ff9c7816 */ /* 0x000fe4000000009c */
[----:B------:R-:W-:Y:S01]  /*2100*/  ISETP.LT.AND P3, PT, R131, R66, P0 ;  /* 0x000000428300720c */ /* 0x000fe20000761270 */
[----:B------:R-:W2:Y:S01]  /*2110*/  @P5 LDG.E.U16 R158, desc[UR22][R22.64] ;  /* 0x00000016169e5981 */ /* 0x000ea2000c1e1500 */
[----:B------:R-:W-:Y:S01]  /*2120*/  LOP3.LUT R133, R72, 0xc, RZ, 0xfc, !PT ;  /* 0x0000000c48857812 */ /* 0x000fe200078efcff */
[----:B------:R-:W-:Y:S01]  /*2130*/  IMAD R9, R9, UR4, RZ ;  /* 0x0000000409097c24 */ /* 0x000fe2000f8e02ff */
[----:B------:R-:W-:Y:S01]  /*2140*/  LEA.HI.X.SX32 R17, R2, R42, 0x1, P6 ;  /* 0x0000002a02117211 */ /* 0x000fe200030f0eff */
[----:B------:R-:W-:Y:S01]  /*2150*/  IMAD R5, R11, UR4, RZ ;  /* 0x000000040b057c24 */ /* 0x000fe2000f8e02ff */
[-C--:B------:R-:W-:Y:S01]  /*2160*/  LEA R12, P6, R4, R40.reuse, 0x1 ;  /* 0x00000028040c7211 */ /* 0x080fe200078c08ff */
[----:B------:R-:W2:Y:S01]  /*2170*/  @P4 LDG.E.U16 R156, desc[UR22][R24.64] ;  /* 0x00000016189c4981 */ /* 0x000ea2000c1e1500 */
[----:B------:R-:W-:-:S02]  /*2180*/  LEA R14, P5, R3, R40, 0x1 ;  /* 0x00000028030e7211 */ /* 0x000fc400078a08ff */
[-C--:B------:R-:W-:Y:S01]  /*2190*/  ISETP.LT.AND P4, PT, R133, R66.reuse, P0 ;  /* 0x000000428500720c */ /* 0x080fe20000781270 */
[----:B------:R-:W-:Y:S01]  /*21a0*/  IMAD R38, R38, UR4, RZ ;  /* 0x0000000426267c24 */ /* 0x000fe2000f8e02ff */
[----:B------:R-:W-:Y:S02]  /*21b0*/  PRMT R134, RZ, 0x7610, R134 ;  /* 0x00007610ff867816 */ /* 0x000fe40000000086 */
[----:B------:R-:W-:Y:S02]  /*21c0*/  ISETP.LT.AND P0, PT, R96, R66, P0 ;  /* 0x000000426000720c */ /* 0x000fe40000701270 */
[-C--:B------:R-:W-:Y:S01]  /*21d0*/  LEA.HI.X.SX32 R13, R4, R42.reuse, 0x1, P6 ;  /* 0x0000002a040d7211 */ /* 0x080fe200030f0eff */
[----:B0-----:R-:W-:Y:S01]  /*21e0*/  IMAD R7, R43, UR4, RZ ;  /* 0x000000042b077c24 */ /* 0x001fe2000f8e02ff */
[----:B------:R-:W-:Y:S01]  /*21f0*/  LEA.HI.X.SX32 R15, R3, R42, 0x1, P5 ;  /* 0x0000002a030f7211 */ /* 0x000fe200028f0eff */
[----:B------:R-:W-:Y:S01]  /*2200*/  IMAD R45, R45, UR4, RZ ;  /* 0x000000042d2d7c24 */ /* 0x000fe2000f8e02ff */
[-C--:B------:R-:W-:Y:S01]  /*2210*/  LEA R8, P6, R9, R40.reuse, 0x1 ;  /* 0x0000002809087211 */ /* 0x080fe200078c08ff */
[----:B------:R-:W2:Y:S01]  /*2220*/  @P3 LDG.E.U16 R134, desc[UR22][R20.64] ;  /* 0x0000001614863981 */ /* 0x000ea2000c1e1500 */
[----:B------:R-:W-:-:S02]  /*2230*/  LEA R10, P5, R5, R40, 0x1 ;  /* 0x00000028050a7211 */ /* 0x000fc400078a08ff */
[-C--:B------:R-:W-:Y:S02]  /*2240*/  LEA.HI.X.SX32 R9, R9, R42.reuse, 0x1, P6 ;  /* 0x0000002a09097211 */ /* 0x080fe400030f0eff */
[----:B------:R-:W-:Y:S02]  /*2250*/  PRMT R154, RZ, 0x7610, R154 ;  /* 0x00007610ff9a7816 */ /* 0x000fe4000000009a */
[----:B------:R-:W-:Y:S02]  /*2260*/  LEA.HI.X.SX32 R11, R5, R42, 0x1, P5 ;  /* 0x0000002a050b7211 */ /* 0x000fe400028f0eff */
[----:B------:R-:W-:Y:S02]  /*2270*/  LEA R4, P6, R38, R40, 0x1 ;  /* 0x0000002826047211 */ /* 0x000fe400078c08ff */
[----:B------:R-:W-:Y:S01]  /*2280*/  PRMT R157, RZ, 0x7610, R157 ;  /* 0x00007610ff9d7816 */ /* 0x000fe2000000009d */
[----:B------:R-:W2:Y:S01]  /*2290*/  @P4 LDG.E.U16 R154, desc[UR22][R18.64] ;  /* 0x00000016129a4981 */ /* 0x000ea2000c1e1500 */
[----:B------:R-:W-:-:S02]  /*22a0*/  PRMT R155, RZ, 0x7610, R155 ;  /* 0x00007610ff9b7816 */ /* 0x000fc4000000009b */
[-C--:B------:R-:W-:Y:S02]  /*22b0*/  LEA R6, P5, R7, R40.reuse, 0x1 ;  /* 0x0000002807067211 */ /* 0x080fe400078a08ff */
[----:B------:R-:W-:Y:S01]  /*22c0*/  LEA R2, P3, R45, R40, 0x1 ;  /* 0x000000282d027211 */ /* 0x000fe200078608ff */
[----:B------:R-:W2:Y:S01]  /*22d0*/  @P0 LDG.E.U16 R157, desc[UR22][R16.64] ;  /* 0x00000016109d0981 */ /* 0x000ea2000c1e1500 */
[----:B------:R-:W-:Y:S02]  /*22e0*/  PRMT R150, RZ, 0x7610, R150 ;  /* 0x00007610ff967816 */ /* 0x000fe40000000096 */
[----:B------:R-:W-:Y:S01]  /*22f0*/  PRMT R130, RZ, 0x7610, R130 ;  /* 0x00007610ff827816 */ /* 0x000fe20000000082 */
[----:B------:R-:W2:Y:S01]  /*2300*/  @P0 LDG.E.U16 R155, desc[UR22][R10.64] ;  /* 0x000000160a9b0981 */ /* 0x000ea2000c1e1500 */
[----:B------:R-:W-:Y:S02]  /*2310*/  PRMT R132, RZ, 0x7610, R132 ;  /* 0x00007610ff847816 */ /* 0x000fe40000000084 */
[----:B------:R-:W-:Y:S01]  /*2320*/  PRMT R128, RZ, 0x7610, R128 ;  /* 0x00007610ff807816 */ /* 0x000fe20000000080 */
[----:B------:R-:W2:Y:S01]  /*2330*/  @P0 LDG.E.U16 R150, desc[UR22][R14.64] ;  /* 0x000000160e960981 */ /* 0x000ea2000c1e1500 */
[----:B------:R-:W-:-:S02]  /*2340*/  PRMT R126, RZ, 0x7610, R126 ;  /* 0x00007610ff7e7816 */ /* 0x000fc4000000007e */
[-C--:B------:R-:W-:Y:S01]  /*2350*/  LEA.HI.X.SX32 R5, R38, R42.reuse, 0x1, P6 ;  /* 0x0000002a26057211 */ /* 0x080fe200030f0eff */
[----:B------:R-:W2:Y:S01]  /*2360*/  @P0 LDG.E.U16 R130, desc[UR22][R8.64] ;  /* 0x0000001608820981 */ /* 0x000ea2000c1e1500 */
[----:B------:R-:W-:Y:S02]  /*2370*/  PRMT R159, RZ, 0x7610, R159 ;  /* 0x00007610ff9f7816 */ /* 0x000fe4000000009f */
[-C--:B------:R-:W-:Y:S01]  /*2380*/  LEA.HI.X.SX32 R7, R7, R42.reuse, 0x1, P5 ;  /* 0x0000002a07077211 */ /* 0x080fe200028f0eff */
[----:B------:R-:W2:Y:S01]  /*2390*/  @P0 LDG.E.U16 R132, desc[UR22][R12.64] ;  /* 0x000000160c840981 */ /* 0x000ea2000c1e1500 */
[----:B------:R-:W-:-:S03]  /*23a0*/  LEA.HI.X.SX32 R3, R45, R42, 0x1, P3 ;  /* 0x0000002a2d037211 */ /* 0x000fc600018f0eff */
[----:B------:R-:W2:Y:S04]  /*23b0*/  @P0 LDG.E.U16 R128, desc[UR22][R4.64] ;  /* 0x0000001604800981 */ /* 0x000ea8000c1e1500 */
[----:B------:R-:W2:Y:S04]  /*23c0*/  @P0 LDG.E.U16 R126, desc[UR22][R6.64] ;  /* 0x00000016067e0981 */ /* 0x000ea8000c1e1500 */
[----:B------:R-:W2:Y:S01]  /*23d0*/  @P0 LDG.E.U16 R159, desc[UR22][R2.64] ;  /* 0x00000016029f0981 */ /* 0x000ea2000c1e1500 */
[----:B------:R-:W-:-:S04]  /*23e0*/  IMAD R39, R72, R68, RZ ;  /* 0x0000004448277224 */ /* 0x000fc800078e02ff */
[----:B------:R-:W-:-:S04]  /*23f0*/  IMAD R39, R68, 0x4, R39 ;  /* 0x0000000444277824 */ /* 0x000fc800078e0227 */
[----:B------:R-:W-:-:S04]  /*2400*/  IMAD R39, R68, 0x4, R39 ;  /* 0x0000000444277824 */ /* 0x000fc800078e0227 */
[----:B------:R-:W-:Y:S01]  /*2410*/  IMAD R39, R68, 0x4, R39 ;  /* 0x0000000444277824 */ /* 0x000fe200078e0227 */
[----:B------:R-:W-:-:S03]  /*2420*/  ISETP.NE.U32.AND P0, PT, R27, RZ, PT ;  /* 0x000000ff1b00720c */ /* 0x000fc60003f05070 */
[----:B------:R-:W-:Y:S01]  /*2430*/  IMAD R39, R68, 0x4, R39 ;  /* 0x0000000444277824 */ /* 0x000fe200078e0227 */
[----:B------:R-:W-:Y:S02]  /*2440*/  LOP3.LUT R27, R0, 0x3f, RZ, 0xc0, !PT ;  /* 0x0000003f001b7812 */ /* 0x000fe400078ec0ff */
[----:B------:R-:W-:Y:S01]  /*2450*/  SHF.R.S32.HI R40, RZ, 0x7, R0 ;  /* 0x00000007ff287819 */ /* 0x000fe20000011400 */
[----:B------:R-:W-:Y:S02]  /*2460*/  IMAD R41, R68, 0x4, R39 ;  /* 0x0000000444297824 */ /* 0x000fe400078e0227 */
[----:B------:R-:W-:Y:S01]  /*2470*/  IMAD.SHL.U32 R27, R27, 0x2, RZ ;  /* 0x000000021b1b7824 */ /* 0x000fe200078e00ff */
[----:B------:R-:W-:Y:S01]  /*2480*/  SGXT R40, R40, 0x1 ;  /* 0x000000012828781a */ /* 0x000fe20000000200 */
[----:B------:R-:W-:Y:S01]  /*2490*/  IMAD R151, R68, 0x4, R41 ;  /* 0x0000000444977824 */ /* 0x000fe200078e0229 */
[----:B------:R-:W-:Y:S02]  /*24a0*/  SHF.R.S32.HI R43, RZ, 0x1f, R36 ;  /* 0x0000001fff2b7819 */ /* 0x000fe40000011424 */
[----:B------:R-:W-:-:S02]  /*24b0*/  LOP3.LUT R137, R27, 0x90, R40, 0x78, !PT ;  /* 0x000000901b897812 */ /* 0x000fc400078e7828 */
[----:B------:R-:W-:Y:S02]  /*24c0*/  SHF.L.U64.HI R162, R36, 0x1, R43 ;  /* 0x0000000124a27819 */ /* 0x000fe4000001022b */
[----:B------:R-:W-:Y:S02]  /*24d0*/  SHF.R.S32.HI R27, RZ, 0x1f, R151 ;  /* 0x0000001fff1b7819 */ /* 0x000fe40000011497 */
[-C--:B------:R-:W-:Y:S02]  /*24e0*/  LEA R138, P5, R151, R26.reuse, 0x1 ;  /* 0x0000001a978a7211 */ /* 0x080fe400078a08ff */
[----:B------:R-:W-:Y:S02]  /*24f0*/  SHF.R.S32.HI R160, RZ, 0x1f, R41 ;  /* 0x0000001fffa07819 */ /* 0x000fe40000011429 */
[----:B------:R-:W-:Y:S02]  /*2500*/  LEA R136, P4, R41, R26, 0x1 ;  /* 0x0000001a29887211 */ /* 0x000fe400078808ff */
[----:B------:R-:W-:-:S02]  /*2510*/  LEA.HI.X R151, R151, R162, R27, 0x1, P5 ;  /* 0x000000a297977211 */ /* 0x000fc400028f0c1b */
[----:B------:R-:W-:Y:S02]  /*2520*/  SHF.R.S32.HI R153, RZ, 0x1f, R39 ;  /* 0x0000001fff997819 */ /* 0x000fe40000011427 */
[-C--:B------:R-:W-:Y:S02]  /*2530*/  LEA R152, P3, R39, R26.reuse, 0x1 ;  /* 0x0000001a27987211 */ /* 0x080fe400078608ff */
[----:B------:R-:W-:Y:S02]  /*2540*/  SHF.R.S32.HI R147, RZ, 0x1f, R29 ;  /* 0x0000001fff937819 */ /* 0x000fe4000001141d */
[----:B------:R-:W-:Y:S01]  /*2550*/  LEA R146, P5, R29, R26, 0x1 ;  /* 0x0000001a1d927211 */ /* 0x000fe200078a08ff */
[----:B------:R-:W-:Y:S01]  /*2560*/  IMAD R27, R81, R68, RZ ;  /* 0x00000044511b7224 */ /* 0x000fe200078e02ff */
[----:B------:R-:W-:Y:S02]  /*2570*/  SHF.R.S32.HI R141, RZ, 0x1f, R37 ;  /* 0x0000001fff8d7819 */ /* 0x000fe40000011425 */
[----:B------:R-:W-:-:S02]  /*2580*/  LEA R140, P6, R37, R26, 0x1 ;  /* 0x0000001a258c7211 */ /* 0x000fc400078c08ff */
[-C--:B------:R-:W-:Y:S02]  /*2590*/  LEA.HI.X R160, R41, R162.reuse, R160, 0x1, P4 ;  /* 0x000000a229a07211 */ /* 0x080fe400020f0ca0 */
[----:B------:R-:W-:Y:S02]  /*25a0*/  LEA.HI.X R153, R39, R162, R153, 0x1, P3 ;  /* 0x000000a227997211 */ /* 0x000fe400018f0c99 */
[----:B------:R-:W-:Y:S02]  /*25b0*/  SHF.R.S32.HI R145, RZ, 0x1f, R31 ;  /* 0x0000001fff917819 */ /* 0x000fe4000001141f */
[----:B------:R-:W-:Y:S02]  /*25c0*/  LEA R144, P4, R31, R26, 0x1 ;  /* 0x0000001a1f907211 */ /* 0x000fe400078808ff */
[----:B------:R-:W-:Y:S01]  /*25d0*/  LEA.HI.X R147, R29, R162, R147, 0x1, P5 ;  /* 0x000000a21d937211 */ /* 0x000fe200028f0c93 */
[----:B------:R-:W-:Y:S01]  /*25e0*/  IMAD R29, R109, R68, RZ ;  /* 0x000000446d1d7224 */ /* 0x000fe200078e02ff */
[----:B------:R-:W-:-:S02]  /*25f0*/  SHF.R.S32.HI R143, RZ, 0x1f, R33 ;  /* 0x0000001fff8f7819 */ /* 0x000fc40000011421 */
[----:B------:R-:W-:Y:S02]  /*2600*/  LEA R142, P3, R33, R26, 0x1 ;  /* 0x0000001a218e7211 */ /* 0x000fe400078608ff */
[----:B------:R-:W-:Y:S01]  /*2610*/  LOP3.LUT R38, R0, 0xc0, RZ, 0xc0, !PT ;  /* 0x000000c000267812 */ /* 0x000fe200078ec0ff */
[----:B------:R-:W-:-:S04]  /*2620*/  @!UP0 UIADD3 UR4, UPT, UPT, -UR7, 0x100000, URZ ;  /* 0x0010000007048890 */ /* 0x000fc8000fffe1ff */
[----:B------:R-:W-:Y:S02]  /*2630*/  @!UP0 USHF.L.U32 UR5, UR4, 0xb, URZ ;  /* 0x0000000b04058899 */ /* 0x000fe400080006ff */
[----:B------:R-:W-:Y:S01]  /*2640*/  @!UP0 USHF.L.U32 UR4, UR4, 0x1, URZ ;  /* 0x0000000104048899 */ /* 0x000fe200080006ff */
[----:B------:R-:W-:Y:S01]  /*2650*/  IMAD.SHL.U32 R65, R27, 0x2, RZ ;  /* 0x000000021b417824 */ /* 0x000fe200078e00ff */
[----:B------:R-:W-:Y:S01]  /*2660*/  LEA.HI.X R141, R37, R162, R141, 0x1, P6 ;  /* 0x000000a2258d7211 */ /* 0x000fe200030f0c8d */
[----:B------:R-:W-:Y:S01]  /*2670*/  IMAD.SHL.U32 R135, R0, 0x2, RZ ;  /* 0x0000000200877824 */ /* 0x000fe200078e00ff */
[----:B------:R-:W-:Y:S01]  /*2680*/  SHF.R.S32.HI R149, RZ, 0x1f, R35 ;  /* 0x0000001fff957819 */ /* 0x000fe20000011423 */
[----:B------:R-:W-:Y:S01]  /*2690*/  IMAD.SHL.U32 R63, R29, 0x2, RZ ;  /* 0x000000021d3f7824 */ /* 0x000fe200078e00ff */
[----:B------:R-:W-:Y:S02]  /*26a0*/  LEA R148, P6, R35, R26, 0x1 ;  /* 0x0000001a23947211 */ /* 0x000fe400078c08ff */
[----:B------:R-:W-:Y:S01]  /*26b0*/  LEA.HI.X R145, R31, R162, R145, 0x1, P4 ;  /* 0x000000a21f917211 */ /* 0x000fe200020f0c91 */
[----:B------:R-:W-:Y:S01]  /*26c0*/  IMAD R31, R83, R68, RZ ;  /* 0x00000044531f7224 */ /* 0x000fe200078e02ff */
[----:B------:R-:W-:Y:S01]  /*26d0*/  LEA.HI.X R143, R33, R162, R143, 0x1, P3 ;  /* 0x000000a2218f7211 */ /* 0x000fe200018f0c8f */
[----:B------:R-:W-:Y:S01]  /*26e0*/  IMAD R33, R111, R68, RZ ;  /* 0x000000446f217224 */ /* 0x000fe200078e02ff */
[----:B------:R-:W-:Y:S01]  /*26f0*/  SHF.R.U32.HI R38, RZ, 0x2, R38 ;  /* 0x00000002ff267819 */ /* 0x000fe20000011626 */
[----:B------:R-:W-:Y:S01]  /*2700*/  IMAD.HI R27, R27, 0x2, RZ ;  /* 0x000000021b1b7827 */ /* 0x000fe200078e02ff */
[----:B------:R-:W-:Y:S01]  /*2710*/  LEA.HI.X R149, R35, R162, R149, 0x1, P6 ;  /* 0x000000a223957211 */ /* 0x000fe200030f0c95 */
[----:B------:R-:W-:Y:S01]  /*2720*/  VOTEU.ALL UP1, P2 ;  /* 0x0000000000ff7886 */ /* 0x000fe20001020000 */
[----:B------:R-:W-:Y:S01]  /*2730*/  IADD3 R64, P5, P6, R65, UR16, R26 ;  /* 0x0000001041407c10 */ /* 0x000fe2000febe01a */
[----:B------:R-:W-:Y:S01]  /*2740*/  IMAD.HI R29, R29, 0x2, RZ ;  /* 0x000000021d1d7827 */ /* 0x000fe200078e02ff */
[----:B------:R-:W-:-:S02]  /*2750*/  LOP3.LUT R135, R38, 0x1fe, R135, 0x78, !PT ;  /* 0x000001fe26877812 */ /* 0x000fc400078e7887 */
[----:B------:R-:W-:Y:S01]  /*2760*/  IADD3 R62, P3, P4, R63, UR16, R26 ;  /* 0x000000103f3e7c10 */ /* 0x000fe2000fc7e01a */
[----:B------:R-:W-:Y:S02]  /*2770*/  IMAD.SHL.U32 R61, R31, 0x2, RZ ;  /* 0x000000021f3d7824 */ /* 0x000fe400078e00ff */
[-C--:B------:R-:W-:Y:S02]  /*2780*/  IMAD R35, R85, R68.reuse, RZ ;  /* 0x0000004455237224 */ /* 0x080fe400078e02ff */
[----:B------:R-:W-:Y:S02]  /*2790*/  IMAD.SHL.U32 R59, R33, 0x2, RZ ;  /* 0x00000002213b7824 */ /* 0x000fe400078e00ff */
[----:B------:R-:W-:Y:S01]  /*27a0*/  IMAD R36, R113, R68, RZ ;  /* 0x0000004471247224 */ /* 0x000fe200078e02ff */
[----:B------:R-:W-:Y:S01]  /*27b0*/  IADD3.X R65, PT, PT, R27, UR17, R162, P5, P6 ;  /* 0x000000111b417c10 */ /* 0x000fe2000afec4a2 */
[----:B------:R-:W-:Y:S01]  /*27c0*/  IMAD.HI R31, R31, 0x2, RZ ;  /* 0x000000021f1f7827 */ /* 0x000fe200078e02ff */
[----:B------:R0:W1:Y:S01]  /*27d0*/  @!UP1 SYNCS.EXCH.64 URZ, [UR10+0xa008], UR4 ;  /* 0x00a008040aff95b2 */ /* 0x0000620008000100 */
[----:B------:R-:W-:Y:S01]  /*27e0*/  IADD3 R60, P5, P6, R61, UR16, R26 ;  /* 0x000000103d3c7c10 */ /* 0x000fe2000febe01a */
[----:B---3--:R3:W-:Y:S01]  /*27f0*/  STS.U16 [R135+UR10+0x800], R28 ;  /* 0x0008001c87007988 */ /* 0x0087e2000800040a */
[----:B------:R-:W-:Y:S01]  /*2800*/  IMAD.HI R33, R33, 0x2, RZ ;  /* 0x0000000221217827 */ /* 0x000fe200078e02ff */
[----:B------:R-:W-:-:S02]  /*2810*/  IADD3.X R63, PT, PT, R29, UR17, R162, P3, P4 ;  /* 0x000000111d3f7c10 */ /* 0x000fc40009fe84a2 */
[----:B------:R-:W-:Y:S01]  /*2820*/  IADD3 R58, P3, P4, R59, UR16, R26 ;  /* 0x000000103b3a7c10 */ /* 0x000fe2000fc7e01a */
[----:B------:R-:W-:Y:S02]  /*2830*/  IMAD.SHL.U32 R57, R35, 0x2, RZ ;  /* 0x0000000223397824 */ /* 0x000fe400078e00ff */
[-C--:B------:R-:W-:Y:S02]  /*2840*/  IMAD R37, R87, R68.reuse, RZ ;  /* 0x0000004457257224 */ /* 0x080fe400078e02ff */
[----:B------:R-:W-:Y:S02]  /*2850*/  IMAD.SHL.U32 R55, R36, 0x2, RZ ;  /* 0x0000000224377824 */ /* 0x000fe400078e00ff */
[----:B---3--:R-:W-:Y:S01]  /*2860*/  IMAD R28, R115, R68, RZ ;  /* 0x00000044731c7224 */ /* 0x008fe200078e02ff */
[----:B------:R-:W-:Y:S01]  /*2870*/  IADD3.X R61, PT, PT, R31, UR17, R162, P5, P6 ;  /* 0x000000111f3d7c10 */ /* 0x000fe2000afec4a2 */
[----:B------:R-:W-:Y:S01]  /*2880*/  IMAD.HI R35, R35, 0x2, RZ ;  /* 0x0000000223237827 */ /* 0x000fe200078e02ff */
[----:B-----5:R3:W-:Y:S01]  /*2890*/  STS.U16 [R135+UR10+0xc00], R30 ;  /* 0x000c001e87007988 */ /* 0x0207e2000800040a */
[----:B------:R-:W-:-:S02]  /*28a0*/  IADD3 R56, P5, P6, R57, UR16, R26 ;  /* 0x0000001039387c10 */ /* 0x000fc4000febe01a */
[----:B------:R-:W-:Y:S01]  /*28b0*/  IMAD.HI R36, R36, 0x2, RZ ;  /* 0x0000000224247827 */ /* 0x000fe200078e02ff */
[----:B------:R-:W-:Y:S01]  /*28c0*/  IADD3.X R59, PT, PT, R33, UR17, R162, P3, P4 ;  /* 0x00000011213b7c10 */ /* 0x000fe20009fe84a2 */
[----:B----4-:R4:W-:Y:S01]  /*28d0*/  STS.U16 [R135+UR10+0x1000], R32 ;  /* 0x0010002087007988 */ /* 0x0109e2000800040a */
[----:B------:R-:W-:Y:S01]  /*28e0*/  IADD3 R54, P3, P4, R55, UR16, R26 ;  /* 0x0000001037367c10 */ /* 0x000fe2000fc7e01a */
[----:B------:R-:W-:Y:S02]  /*28f0*/  IMAD.SHL.U32 R53, R37, 0x2, RZ ;  /* 0x0000000225357824 */ /* 0x000fe400078e00ff */
[C---:B------:R-:W-:Y:S02]  /*2900*/  IMAD.SHL.U32 R51, R28.reuse, 0x2, RZ ;  /* 0x000000021c337824 */ /* 0x040fe400078e00ff */
[-C--:B---3--:R-:W-:Y:S01]  /*2910*/  IMAD R30, R89, R68.reuse, RZ ;  /* 0x00000044591e7224 */ /* 0x088fe200078e02ff */
[----:B------:R-:W-:Y:S01]  /*2920*/  IADD3.X R57, PT, PT, R35, UR17, R162, P5, P6 ;  /* 0x0000001123397c10 */ /* 0x000fe2000afec4a2 */
[----:B------:R-:W-:Y:S01]  /*2930*/  IMAD.HI R37, R37, 0x2, RZ ;  /* 0x0000000225257827 */ /* 0x000fe200078e02ff */
[----:B------:R3:W-:Y:S03]  /*2940*/  STS.U16 [R135+UR10+0x1400], R34 ;  /* 0x0014002287007988 */ /* 0x0007e6000800040a */
[----:B----4-:R-:W-:Y:S01]  /*2950*/  IMAD R32, R117, R68, RZ ;  /* 0x0000004475207224 */ /* 0x010fe200078e02ff */
[----:B------:R-:W-:Y:S01]  /*2960*/  IADD3 R52, P5, P6, R53, UR16, R26 ;  /* 0x0000001035347c10 */ /* 0x000fe2000febe01a */
[----:B------:R-:W-:Y:S01]  /*2970*/  IMAD.HI R28, R28, 0x2, RZ ;  /* 0x000000021c1c7827 */ /* 0x000fe200078e02ff */
[----:B------:R-:W-:-:S02]  /*2980*/  IADD3.X R55, PT, PT, R36, UR17, R162, P3, P4 ;  /* 0x0000001124377c10 */ /* 0x000fc40009fe84a2 */
[----:B------:R-:W-:Y:S01]  /*2990*/  IADD3 R50, P3, P4, R51, UR16, R26 ;  /* 0x0000001033327c10 */ /* 0x000fe2000fc7e01a */
[----:B------:R-:W-:Y:S02]  /*29a0*/  IMAD.SHL.U32 R49, R30, 0x2, RZ ;  /* 0x000000021e317824 */ /* 0x000fe400078e00ff */
[-C--:B---3--:R-:W-:Y:S02]  /*29b0*/  IMAD R34, R91, R68.reuse, RZ ;  /* 0x000000445b227224 */ /* 0x088fe400078e02ff */
[----:B------:R-:W-:Y:S02]  /*29c0*/  IMAD.SHL.U32 R47, R32, 0x2, RZ ;  /* 0x00000002202f7824 */ /* 0x000fe400078e00ff */
[----:B------:R-:W-:Y:S01]  /*29d0*/  IMAD R38, R119, R68, RZ ;  /* 0x0000004477267224 */ /* 0x000fe200078e02ff */
[----:B------:R-:W-:Y:S01]  /*29e0*/  IADD3.X R53, PT, PT, R37, UR17, R162, P5, P6 ;  /* 0x0000001125357c10 */ /* 0x000fe2000afec4a2 */
[----:B------:R-:W-:Y:S01]  /*29f0*/  IMAD.HI R30, R30, 0x2, RZ ;  /* 0x000000021e1e7827 */ /* 0x000fe200078e02ff */
[----:B------:R-:W-:-:S02]  /*2a00*/  IADD3 R48, P5, P6, R49, UR16, R26 ;  /* 0x0000001031307c10 */ /* 0x000fc4000febe01a */
[----:B------:R-:W-:Y:S01]  /*2a10*/  IADD3.X R51, PT, PT, R28, UR17, R162, P3, P4 ;  /* 0x000000111c337c10 */ /* 0x000fe20009fe84a2 */
[----:B------:R-:W-:Y:S01]  /*2a20*/  IMAD.HI R32, R32, 0x2, RZ ;  /* 0x0000000220207827 */ /* 0x000fe200078e02ff */
[----:B------:R-:W-:-:S03]  /*2a30*/  IADD3 R46, P3, P4, R47, UR16, R26 ;  /* 0x000000102f2e7c10 */ /* 0x000fc6000fc7e01a */
[----:B------:R-:W-:Y:S02]  /*2a40*/  IMAD.SHL.U32 R45, R34, 0x2, RZ ;  /* 0x00000002222d7824 */ /* 0x000fe400078e00ff */
[-C--:B------:R-:W-:Y:S02]  /*2a50*/  IMAD R39, R93, R68.reuse, RZ ;  /* 0x000000445d277224 */ /* 0x080fe400078e02ff */
[-C--:B------:R-:W-:Y:S02]  /*2a60*/  IMAD R42, R95, R68.reuse, RZ ;  /* 0x000000445f2a7224 */ /* 0x080fe400078e02ff */
[----:B------:R-:W-:Y:S02]  /*2a70*/  IMAD.SHL.U32 R43, R38, 0x2, RZ ;  /* 0x00000002262b7824 */ /* 0x000fe400078e00ff */
[----:B------:R-:W-:Y:S01]  /*2a80*/  IMAD R40, R121, R68, RZ ;  /* 0x0000004479287224 */ /* 0x000fe200078e02ff */
[----:B------:R-:W-:Y:S01]  /*2a90*/  IADD3.X R49, PT, PT, R30, UR17, R162, P5, P6 ;  /* 0x000000111e317c10 */ /* 0x000fe2000afec4a2 */
[----:B------:R-:W-:Y:S01]  /*2aa0*/  IMAD.HI R34, R34, 0x2, RZ ;  /* 0x0000000222227827 */ /* 0x000fe200078e02ff */
[----:B------:R-:W-:-:S02]  /*2ab0*/  IADD3 R44, P5, P6, R45, UR16, R26 ;  /* 0x000000102d2c7c10 */ /* 0x000fc4000febe01a */
[----:B------:R-:W-:Y:S01]  /*2ac0*/  IADD3.X R47, PT, PT, R32, UR17, R162, P3, P4 ;  /* 0x00000011202f7c10 */ /* 0x000fe20009fe84a2 */
[----:B------:R-:W-:-:S04]  /*2ad0*/  IMAD.HI R38, R38, 0x2, RZ ;  /* 0x0000000226267827 */ /* 0x000fc800078e02ff */
[----:B------:R-:W-:Y:S02]  /*2ae0*/  IMAD.SHL.U32 R41, R39, 0x2, RZ ;  /* 0x0000000227297824 */ /* 0x000fe400078e00ff */
[C---:B------:R-:W-:Y:S02]  /*2af0*/  IMAD.SHL.U32 R31, R42.reuse, 0x2, RZ ;  /* 0x000000022a1f7824 */ /* 0x040fe400078e00ff */
[----:B------:R-:W-:Y:S01]  /*2b00*/  IMAD.HI R33, R42, 0x2, RZ ;  /* 0x000000022a217827 */ /* 0x000fe200078e02ff */
[----:B------:R-:W-:-:S03]  /*2b10*/  IADD3 R42, P3, P4, R43, UR16, R26 ;  /* 0x000000102b2a7c10 */ /* 0x000fc6000fc7e01a */
[----:B------:R-:W-:Y:S02]  /*2b20*/  IMAD.SHL.U32 R27, R40, 0x2, RZ ;  /* 0x00000002281b7824 */ /* 0x000fe400078e00ff */
[----:B------:R-:W-:Y:S01]  /*2b30*/  IMAD R35, R123, R68, RZ ;  /* 0x000000447b237224 */ /* 0x000fe200078e02ff */
[--C-:B------:R-:W-:Y:S01]  /*2b40*/  IADD3.X R45, PT, PT, R34, UR17, R162.reuse, P5, P6 ;  /* 0x00000011222d7c10 */ /* 0x100fe2000afec4a2 */
[----:B------:R-:W-:Y:S01]  /*2b50*/  IMAD.HI R39, R39, 0x2, RZ ;  /* 0x0000000227277827 */ /* 0x000fe200078e02ff */
[----:B------:R-:W-:-:S03]  /*2b60*/  IADD3.X R43, PT, PT, R38, UR17, R162, P3, P4 ;  /* 0x00000011262b7c10 */ /* 0x000fc60009fe84a2 */
[----:B------:R-:W-:Y:S01]  /*2b70*/  IMAD.HI R29, R40, 0x2, RZ ;  /* 0x00000002281d7827 */ /* 0x000fe200078e02ff */
[--C-:B------:R-:W-:Y:S02]  /*2b80*/  IADD3 R40, P5, P6, R41, UR16, R26.reuse ;  /* 0x0000001029287c10 */ /* 0x100fe4000febe01a */
[----:B------:R-:W-:Y:S01]  /*2b90*/  IADD3 R38, P3, P4, R27, UR16, R26 ;  /* 0x000000101b267c10 */ /* 0x000fe2000fc7e01a */
[----:B------:R-:W-:Y:S02]  /*2ba0*/  IMAD.SHL.U32 R37, R35, 0x2, RZ ;  /* 0x0000000223257824 */ /* 0x000fe400078e00ff */
[-C--:B------:R-:W-:Y:S01]  /*2bb0*/  IMAD R27, R125, R68.reuse, RZ ;  /* 0x000000447d1b7224 */ /* 0x080fe200078e02ff */
[----:B------:R-:W-:Y:S01]  /*2bc0*/  IADD3.X R41, PT, PT, R39, UR17, R162, P5, P6 ;  /* 0x0000001127297c10 */ /* 0x000fe2000afec4a2 */
[----:B------:R-:W-:Y:S01]  /*2bd0*/  IMAD R28, R97, R68, RZ ;  /* 0x00000044611c7224 */ /* 0x000fe200078e02ff */
[----:B------:R-:W-:Y:S01]  /*2be0*/  IADD3 R36, P5, P6, R31, UR16, R26 ;  /* 0x000000101f247c10 */ /* 0x000fe2000febe01a */
[----:B------:R-:W-:Y:S01]  /*2bf0*/  IMAD.HI R35, R35, 0x2, RZ ;  /* 0x0000000223237827 */ /* 0x000fe200078e02ff */
[----:B------:R-:W-:-:S02]  /*2c00*/  IADD3.X R39, PT, PT, R29, UR17, R162, P3, P4 ;  /* 0x000000111d277c10 */ /* 0x000fc40009fe84a2 */
[----:B------:R-:W-:Y:S01]  /*2c10*/  IADD3 R34, P3, P4, R37, UR16, R26 ;  /* 0x0000001025227c10 */ /* 0x000fe2000fc7e01a */
[----:B------:R-:W-:Y:S02]  /*2c20*/  IMAD.SHL.U32 R31, R27, 0x2, RZ ;  /* 0x000000021b1f7824 */ /* 0x000fe400078e00ff */
[C---:B------:R-:W-:Y:S02]  /*2c30*/  IMAD.SHL.U32 R139, R28.reuse, 0x2, RZ ;  /* 0x000000021c8b7824 */ /* 0x040fe400078e00ff */
[-C--:B------:R-:W-:Y:S01]  /*2c40*/  IMAD R29, R99, R68.reuse, RZ ;  /* 0x00000044631d7224 */ /* 0x080fe200078e02ff */
[--C-:B------:R-:W-:Y:S01]  /*2c50*/  IADD3.X R35, PT, PT, R35, UR17, R162.reuse, P3, P4 ;  /* 0x0000001123237c10 */ /* 0x100fe20009fe84a2 */
[----:B------:R-:W-:Y:S01]  /*2c60*/  IMAD R120, R127, R68, RZ ;  /* 0x000000447f787224 */ /* 0x000fe200078e02ff */
[----:B------:R-:W-:Y:S01]  /*2c70*/  IADD3.X R37, PT, PT, R33, UR17, R162, P5, P6 ;  /* 0x0000001121257c10 */ /* 0x000fe2000afec4a2 */
[----:B------:R-:W-:Y:S01]  /*2c80*/  IMAD.HI R28, R28, 0x2, RZ ;  /* 0x000000021c1c7827 */ /* 0x000fe200078e02ff */
[----:B------:R-:W-:-:S02]  /*2c90*/  IADD3 R30, P3, P4, R31, UR16, R26 ;  /* 0x000000101f1e7c10 */ /* 0x000fc4000fc7e01a */
[----:B------:R-:W-:Y:S01]  /*2ca0*/  IADD3 R32, P5, P6, R139, UR16, R26 ;  /* 0x000000108b207c10 */ /* 0x000fe2000febe01a */
[----:B------:R-:W-:Y:S02]  /*2cb0*/  IMAD.SHL.U32 R31, R29, 0x2, RZ ;  /* 0x000000021d1f7824 */ /* 0x000fe400078e00ff */
[----:B------:R-:W-:Y:S01]  /*2cc0*/  IMAD.HI R27, R27, 0x2, RZ ;  /* 0x000000021b1b7827 */ /* 0x000fe200078e02ff */
[----:B------:R-:W-:-:S03]  /*2cd0*/  IADD3.X R33, PT, PT, R28, UR17, R162, P5, P6 ;  /* 0x000000111c217c10 */ /* 0x000fc6000afec4a2 */
[C---:B------:R-:W-:Y:S01]  /*2ce0*/  IMAD.SHL.U32 R139, R120.reuse, 0x2, RZ ;  /* 0x00000002788b7824 */ /* 0x040fe200078e00ff */
[----:B------:R-:W-:Y:S01]  /*2cf0*/  IADD3 R28, P5, P6, R31, UR16, R26 ;  /* 0x000000101f1c7c10 */ /* 0x000fe2000febe01a */
[----:B------:R-:W-:Y:S01]  /*2d00*/  IMAD.HI R120, R120, 0x2, RZ ;  /* 0x0000000278787827 */ /* 0x000fe200078e02ff */
[----:B------:R-:W-:Y:S02]  /*2d10*/  IADD3.X R31, PT, PT, R27, UR17, R162, P3, P4 ;  /* 0x000000111b1f7c10 */ /* 0x000fe40009fe84a2 */
[----:B------:R-:W-:-:S04]  /*2d20*/  IADD3 R26, P3, P4, R139, UR16, R26 ;  /* 0x000000108b1a7c10 */ /* 0x000fc8000fc7e01a */
[----:B------:R-:W-:Y:S02]  /*2d30*/  IADD3.X R27, PT, PT, R120, UR17, R162, P3, P4 ;  /* 0x00000011781b7c10 */ /* 0x000fe40009fe84a2 */
[----:B------:R-:W-:Y:S02]  /*2d40*/  LOP3.LUT R120, R0, 0x40, RZ, 0xc0, !PT ;  /* 0x0000004000787812 */ /* 0x000fe400078ec0ff */
[----:B------:R-:W-:-:S03]  /*2d50*/  IADD3 R138, P3, PT, R138, UR16, RZ ;  /* 0x000000108a8a7c10 */ /* 0x000fc6000ff7e0ff */
[----:B------:R-:W-:Y:S01]  /*2d60*/  IMAD R120, R120, 0x20, R137 ;  /* 0x0000002078787824 */ /* 0x000fe200078e0289 */
[----:B------:R-:W-:Y:S02]  /*2d70*/  IADD3.X R139, PT, PT, R151, UR17, RZ, P3, !PT ;  /* 0x00000011978b7c10 */ /* 0x000fe40009ffe4ff */
[----:B------:R-:W-:Y:S01]  /*2d80*/  LOP3.LUT R151, R135, 0x40, RZ, 0x3c, !PT ;  /* 0x0000004087977812 */ /* 0x000fe200078e3cff */
[----:B------:R3:W-:Y:S01]  /*2d90*/  STS.U16 [R135+UR10+0x1800], R74 ;  /* 0x0018004a87007988 */ /* 0x0007e2000800040a */
[C---:B------:R-:W-:Y:S02]  /*2da0*/  LOP3.LUT R161, R120.reuse, 0x20, RZ, 0x3c, !PT ;  /* 0x0000002078a17812 */ /* 0x040fe400078e3cff */
[C---:B------:R-:W-:Y:S01]  /*2db0*/  LOP3.LUT R163, R120.reuse, 0x40, RZ, 0x3c, !PT ;  /* 0x0000004078a37812 */ /* 0x040fe200078e3cff */
[----:B------:R4:W-:Y:S04]  /*2dc0*/  STS.U16 [R135+UR10+0x1c00], R76 ;  /* 0x001c004c87007988 */ /* 0x0009e8000800040a */
[----:B--2---:R2:W-:Y:S01]  /*2dd0*/  STS.U16 [R135+UR10+0x2000], R78 ;  /* 0x0020004e87007988 */ /* 0x0045e2000800040a */
[----:B---3--:R-:W-:-:S03]  /*2de0*/  LOP3.LUT R74, R120, 0x60, RZ, 0x3c, !PT ;  /* 0x00000060784a7812 */ /* 0x008fc600078e3cff */
[----:B------:R2:W-:Y:S04]  /*2df0*/  STS.U16 [R135+UR10+0x2400], R80 ;  /* 0x0024005087007988 */ /* 0x0005e8000800040a */
[----:B------:R2:W-:Y:S04]  /*2e00*/  STS.U16 [R135+UR10+0x2800], R86 ;  /* 0x0028005687007988 */ /* 0x0005e8000800040a */
[----:B------:R2:W-:Y:S04]  /*2e10*/  STS.U16 [R135+UR10+0x2c00], R92 ;  /* 0x002c005c87007988 */ /* 0x0005e8000800040a */
[----:B------:R2:W-:Y:S04]  /*2e20*/  STS.U16 [R135+UR10+0x3000], R94 ;  /* 0x0030005e87007988 */ /* 0x0005e8000800040a */
[----:B------:R2:W-:Y:S04]  /*2e30*/  STS.U16 [R135+UR10+0x3400], R104 ;  /* 0x0034006887007988 */ /* 0x0005e8000800040a */
[----:B------:R2:W-:Y:S04]  /*2e40*/  STS.U16 [R135+UR10+0x3800], R106 ;  /* 0x0038006a87007988 */ /* 0x0005e8000800040a */
[----:B------:R2:W-:Y:S04]  /*2e50*/  STS.U16 [R135+UR10+0x3c00], R102 ;  /* 0x003c006687007988 */ /* 0x0005e8000800040a */
[----:B------:R2:W-:Y:S04]  /*2e60*/  STS.U16 [R135+UR10], R156 ;  /* 0x0000009c87007988 */ /* 0x0005e8000800040a */
[----:B------:R2:W-:Y:S04]  /*2e70*/  STS.U16 [R135+UR10+0x400], R158 ;  /* 0x0004009e87007988 */ /* 0x0005e8000800040a */
        /* <DEDUP_REMOVED lines=15> */
[----:B------:R2:W-:Y:S01]  /*2f70*/  STS.U16 [R151+UR10+0x600], R154 ;  /* 0x0006009a97007988 */ /* 0x0005e2000800040a */
[----:B------:R-:W-:-:S03]  /*2f80*/  IMAD.HI R29, R29, 0x2, RZ ;  /* 0x000000021d1d7827 */ /* 0x000fc600078e02ff */
        /* <DEDUP_REMOVED lines=8> */
[----:B-1----:R1:W-:Y:S06]  /*3010*/  MEMBAR.ALL.CTA ;  /* 0x0000000000007992 */ /* 0x0023ec0000008000 */
[----:B-1----:R-:W1:Y:S01]  /*3020*/  FENCE.VIEW.ASYNC.S ;  /* 0x00000000000073c6 */ /* 0x002e620000000000 */
[----:B------:R-:W-:-:S02]  /*3030*/  IADD3.X R29, PT, PT, R29, UR17, R162, P5, P6 ;  /* 0x000000111d1d7c10 */ /* 0x000fc4000afec4a2 */
[----:B------:R-:W-:Y:S02]  /*3040*/  IADD3 R152, P4, PT, R152, UR16, RZ ;  /* 0x0000001098987c10 */ /* 0x000fe4000ff9e0ff */
[----:B------:R-:W-:Y:S02]  /*3050*/  IADD3 R136, P5, PT, R136, UR16, RZ ;  /* 0x0000001088887c10 */ /* 0x000fe4000ffbe0ff */
[----:B----4-:R-:W-:Y:S01]  /*3060*/  SHF.R.S32.HI R76, RZ, 0x1f, R67 ;  /* 0x0000001fff4c7819 */ /* 0x010fe20000011443 */
[----:B------:R-:W-:Y:S01]  /*3070*/  UIADD3 UR7, UPT, UPT, UR10, 0x4000, URZ ;  /* 0x000040000a077890 */ /* 0x000fe2000fffe0ff */
[----:B------:R-:W-:Y:S01]  /*3080*/  IADD3 R144, P3, PT, R144, UR16, RZ ;  /* 0x0000001090907c10 */ /* 0x000fe2000ff7e0ff */
[----:B------:R-:W-:Y:S01]  /*3090*/  UIADD3 UR8, UPT, UPT, UR10, 0x9000, URZ ;  /* 0x000090000a087890 */ /* 0x000fe2000fffe0ff */
[----:B------:R-:W-:Y:S02]  /*30a0*/  IADD3.X R153, PT, PT, R153, UR17, RZ, P4, !PT ;  /* 0x0000001199997c10 */ /* 0x000fe4000a7fe4ff */
[----:B------:R-:W-:-:S02]  /*30b0*/  IADD3.X R137, PT, PT, R160, UR17, RZ, P5, !PT ;  /* 0x00000011a0897c10 */ /* 0x000fc4000affe4ff */
[----:B------:R-:W-:Y:S02]  /*30c0*/  LEA.HI R76, R76, R67, RZ, 0x7 ;  /* 0x000000434c4c7211 */ /* 0x000fe400078f38ff */
[----:B------:R-:W-:Y:S02]  /*30d0*/  IADD3 R140, P4, PT, R140, UR16, RZ ;  /* 0x000000108c8c7c10 */ /* 0x000fe4000ff9e0ff */
[----:B------:R-:W-:Y:S01]  /*30e0*/  IADD3 R142, P5, PT, R142, UR16, RZ ;  /* 0x000000108e8e7c10 */ /* 0x000fe2000ffbe0ff */
[----:B------:R-:W-:Y:S01]  /*30f0*/  USHF.R.U32.HI UR7, URZ, 0x4, UR7 ;  /* 0x00000004ff077899 */ /* 0x000fe20008011607 */
[----:B------:R-:W-:Y:S01]  /*3100*/  IADD3.X R145, PT, PT, R145, UR17, RZ, P3, !PT ;  /* 0x0000001191917c10 */ /* 0x000fe20009ffe4ff */
[----:B------:R-:W-:Y:S01]  /*3110*/  USHF.R.U32.HI UR8, URZ, 0x4, UR8 ;  /* 0x00000004ff087899 */ /* 0x000fe20008011608 */
[----:B------:R-:W-:Y:S02]  /*3120*/  ISETP.LT.OR P3, PT, R67, 0x80, P0 ;  /* 0x000000804300780c */ /* 0x000fe40000761670 */
[----:B------:R-:W-:-:S02]  /*3130*/  SHF.R.S32.HI R76, RZ, 0x7, R76 ;  /* 0x00000007ff4c7819 */ /* 0x000fc4000001144c */
[----:B------:R-:W-:Y:S02]  /*3140*/  IADD3.X R141, PT, PT, R141, UR17, RZ, P4, !PT ;  /* 0x000000118d8d7c10 */ /* 0x000fe4000a7fe4ff */
[----:B------:R-:W-:Y:S01]  /*3150*/  IADD3.X R143, PT, PT, R143, UR17, RZ, P5, !PT ;  /* 0x000000118f8f7c10 */ /* 0x000fe2000affe4ff */
[----:B------:R-:W-:Y:S01]  /*3160*/  USGXT.U32 UR14, UR8, 0xe ;  /* 0x0000000e080e789a */ /* 0x000fe20008000000 */
[----:B-1----:R-:W-:Y:S01]  /*3170*/  BAR.SYNC.DEFER_BLOCKING 0x0 ;  /* 0x0000000000007b1d */ /* 0x002fe20000010000 */
[----:B------:R-:W-:Y:S01]  /*3180*/  IADD3 R146, P4, PT, R146, UR16, RZ ;  /* 0x0000001092927c10 */ /* 0x000fe2000ff9e0ff */
[----:B------:R-:W-:Y:S01]  /*3190*/  IMAD.SHL.U32 R167, R69, 0x80, RZ ;  /* 0x0000008045a77824 */ /* 0x000fe200078e00ff */
[----:B------:R-:W-:Y:S01]  /*31a0*/  IADD3 R148, P5, PT, R148, UR16, RZ ;  /* 0x0000001094947c10 */ /* 0x000fe2000ffbe0ff */
[----:B------:R-:W-:Y:S01]  /*31b0*/  USGXT.U32 UR16, UR7, 0xe ;  /* 0x0000000e0710789a */ /* 0x000fe20008000000 */
[----:B------:R-:W-:Y:S01]  /*31c0*/  VIMNMX R69, PT, PT, R76, 0x1, !PT ;  /* 0x000000014c457848 */ /* 0x000fe20007fe0100 */
[----:B------:R-:W-:-:S02]  /*31d0*/  UIADD3 UR26, UP1, UPT, UR14, 0x2, URZ ;  /* 0x000000020e1a7890 */ /* 0x000fc4000ff3e0ff */
[----:B------:R-:W-:Y:S01]  /*31e0*/  UIADD3 UR24, UP0, UPT, UR16, 0x80, URZ ;  /* 0x0000008010187890 */ /* 0x000fe2000ff1e0ff */
[----:B0-----:R-:W-:Y:S01]  /*31f0*/  UMOV UR4, URZ ;  /* 0x000000ff00047c82 */ /* 0x001fe20008000000 */
[----:B------:R-:W-:Y:S01]  /*3200*/  UMOV UR5, URZ ;  /* 0x000000ff00057c82 */ /* 0x000fe20008000000 */
[----:B------:R-:W-:Y:S01]  /*3210*/  VIADD R69, R69, 0xffffffff ;  /* 0xffffffff45457836 */ /* 0x000fe20000000000 */
[----:B------:R-:W-:Y:S01]  /*3220*/  IADD3.X R147, PT, PT, R147, UR17, RZ, P4, !PT ;  /* 0x0000001193937c10 */ /* 0x000fe2000a7fe4ff */
[----:B------:R-:W-:Y:S01]  /*3230*/  UIADD3.X UR25, UPT, UPT, UR4, 0x40004040, URZ, UP0, !UPT ;  /* 0x4000404004197890 */ /* 0x000fe200087fe4ff */
[----:B------:R-:W-:Y:S01]  /*3240*/  IADD3.X R149, PT, PT, R149, UR17, RZ, P5, !PT ;  /* 0x0000001195957c10 */ /* 0x000fe2000affe4ff */
[----:B------:R-:W-:Y:S01]  /*3250*/  UIADD3.X UR27, UPT, UPT, UR5, 0x40004040, URZ, UP1, !UPT ;  /* 0x40004040051b7890 */ /* 0x000fe20008ffe4ff */
[----:B------:R-:W-:Y:S01]  /*3260*/  IMAD.SHL.U32 R165, R68, 0x80, RZ ;  /* 0x0000008044a57824 */ /* 0x000fe200078e00ff */
[----:B------:R-:W-:Y:S01]  /*3270*/  ISETP.NE.U32.AND P4, PT, R69, RZ, PT ;  /* 0x000000ff4500720c */ /* 0x000fe20003f85070 */
[----:B--2---:R-:W-:-:S12]  /*3280*/  @P3 BRA `(.L_x_6) ;  /* 0x0000000000d43947 */ /* 0x004fd80003800000 */
[----:B------:R-:W-:Y:S02]  /*3290*/  USHF.R.U32.HI UR18, URZ, 0x4, UR10 ;  /* 0x00000004ff127899 */ /* 0x000fe4000801160a */
[----:B------:R-:W-:Y:S02]  /*32a0*/  UIADD3 UR7, UPT, UPT, UR10, 0x8000, URZ ;  /* 0x000080000a077890 */ /* 0x000fe4000fffe0ff */
[----:B------:R-:W-:Y:S02]  /*32b0*/  USGXT.U32 UR18, UR18, 0xe ;  /* 0x0000000e1212789a */ /* 0x000fe40008000000 */
[----:B------:R-:W-:Y:S02]  /*32c0*/  USHF.R.U32.HI UR7, URZ, 0x4, UR7 ;  /* 0x00000004ff077899 */ /* 0x000fe40008011607 */
[----:B------:R-:W-:Y:S02]  /*32d0*/  UIADD3 UR38, UP0, UPT, UR18, 0x80, URZ ;  /* 0x0000008012267890 */ /* 0x000fe4000ff1e0ff */
[----:B------:R-:W-:Y:S01]  /*32e0*/  USGXT.U32 UR20, UR7, 0xe ;  /* 0x0000000e0714789a */ /* 0x000fe20008000000 */
[----:B------:R-:W-:Y:S01]  /*32f0*/  UMOV UR5, URZ ;  /* 0x000000ff00057c82 */ /* 0x000fe20008000000 */
[----:B------:R-:W-:Y:S01]  /*3300*/  UMOV UR8, URZ ;  /* 0x000000ff00087c82 */ /* 0x000fe20008000000 */
[----:B------:R-:W-:-:S02]  /*3310*/  UIADD3.X UR39, UPT, UPT, UR5, 0x40004040, URZ, UP0, !UPT ;  /* 0x4000404005277890 */ /* 0x000fc400087fe4ff */
[----:B------:R-:W-:Y:S02]  /*3320*/  UIADD3 UR46, UP0, UPT, UR20, 0x2, URZ ;  /* 0x00000002142e7890 */ /* 0x000fe4000ff1e0ff */
[----:B------:R-:W-:Y:S02]  /*3330*/  UIADD3.64 UR48, UPT, UPT, UR38, 0x80, URZ ;  /* 0x0000008026307897 */ /* 0x000fe4000fffe0ff */
[----:B------:R-:W-:Y:S02]  /*3340*/  UIADD3.X UR47, UPT, UPT, UR8, 0x40004040, URZ, UP0, !UPT ;  /* 0x40004040082f7890 */ /* 0x000fe400087fe4ff */
[----:B------:R-:W-:Y:S02]  /*3350*/  UIADD3.64 UR52, UPT, UPT, UR38, 0x100, URZ ;  /* 0x0000010026347897 */ /* 0x000fe4000fffe0ff */
[----:B------:R-:W-:Y:S02]  /*3360*/  UIADD3.64 UR50, UPT, UPT, UR46, 0x2, URZ ;  /* 0x000000022e327897 */ /* 0x000fe4000fffe0ff */
[----:B------:R-:W-:-:S02]  /*3370*/  UIADD3.64 UR54, UPT, UPT, UR46, 0x4, URZ ;  /* 0x000000042e367897 */ /* 0x000fc4000fffe0ff */
[----:B------:R-:W-:Y:S02]  /*3380*/  UIADD3.64 UR56, UPT, UPT, UR38, 0x180, URZ ;  /* 0x0000018026387897 */ /* 0x000fe4000fffe0ff */
[----:B------:R-:W-:Y:S02]  /*3390*/  UIADD3.64 UR58, UPT, UPT, UR46, 0x7e, URZ ;  /* 0x0000007e2e3a7897 */ /* 0x000fe4000fffe0ff */
[----:B------:R-:W-:Y:S02]  /*33a0*/  UIADD3.64 UR60, UPT, UPT, UR38, 0x200, URZ ;  /* 0x00000200263c7897 */ /* 0x000fe4000fffe0ff */
[----:B------:R-:W-:Y:S02]  /*33b0*/  UIADD3.64 UR62, UPT, UPT, UR46, 0x80, URZ ;  /* 0x000000802e3e7897 */ /* 0x000fe4000fffe0ff */
[----:B------:R-:W-:Y:S02]  /*33c0*/  UIADD3.64 UR64, UPT, UPT, UR38, 0x280, URZ ;  /* 0x0000028026407897 */ /* 0x000fe4000fffe0ff */
[----:B------:R-:W-:Y:S01]  /*33d0*/  UIADD3.64 UR66, UPT, UPT, UR46, 0x82, URZ ;  /* 0x000000822e427897 */ /* 0x000fe2000fffe0ff */
[----:B------:R-:W-:Y:S01]  /*33e0*/  UMOV UR32, 0x0 ;  /* 0x0000000000207882 */ /* 0x000fe20000000000 */
[----:B------:R-:W-:Y:S01]  /*33f0*/  UMOV UR33, 0x4048490 ;  /* 0x0404849000217882 */ /* 0x000fe20000000000 */
[----:B------:R-:W-:Y:S01]  /*3400*/  UIADD3.64 UR68, UPT, UPT, UR38, 0x300, URZ ;  /* 0x0000030026447897 */ /* 0x000fe2000fffe0ff */
[----:B------:R-:W-:Y:S01]  /*3410*/  UMOV UR19, 0x40004040 ;  /* 0x4000404000137882 */ /* 0x000fe20000000000 */
[----:B------:R-:W-:Y:S01]  /*3420*/  UIADD3.64 UR70, UPT, UPT, UR46, 0x84, URZ ;  /* 0x000000842e467897 */ /* 0x000fe2000fffe0ff */
[----:B------:R-:W-:Y:S01]  /*3430*/  UMOV UR21, 0x40004040 ;  /* 0x4000404000157882 */ /* 0x000fe20000000000 */
[----:B------:R-:W-:Y:S01]  /*3440*/  UMOV UR30, 0x0 ;  /* 0x00000000001e7882 */ /* 0x000fe20000000000 */
[----:B------:R-:W-:Y:S01]  /*3450*/  UMOV UR31, 0x4048490 ;  /* 0x04048490001f7882 */ /* 0x000fe20000000000 */
[----:B------:R-:W-:Y:S01]  /*3460*/  UMOV UR28, 0x0 ;  /* 0x00000000001c7882 */ /* 0x000fe20000000000 */
[----:B------:R-:W-:Y:S01]  /*3470*/  UMOV UR29, 0x4048490 ;  /* 0x04048490001d7882 */ /* 0x000fe20000000000 */
[----:B------:R0:W-:Y:S01]  /*3480*/  UTCHMMA gdesc[UR18], gdesc[UR20], tmem[UR9], tmem[UR32], idesc[UR33], !UPT ;  /* 0x00ff2014120075ea */ /* 0x0001e2000f800009 */
[----:B------:R-:W-:Y:S01]  /*3490*/  UMOV UR36, 0x0 ;  /* 0x0000000000247882 */ /* 0x000fe20000000000 */
[----:B------:R-:W-:Y:S01]  /*34a0*/  UMOV UR37, 0x4048490 ;  /* 0x0404849000257882 */ /* 0x000fe20000000000 */
[----:B------:R0:W-:Y:S01]  /*34b0*/  UTCHMMA gdesc[UR38], gdesc[UR46], tmem[UR9], tmem[UR30], idesc[UR31], UPT ;  /* 0x00ff1e2e260075ea */ /* 0x0001e2000b800009 */
        /* <DEDUP_REMOVED lines=8> */
[----:B------:R-:W-:Y:S01]  /*3540*/  UMOV UR7, URZ ;  /* 0x000000ff00077c82 */ /* 0x000fe20008000000 */
[----:B------:R0:W-:Y:S01]  /*3550*/  UTCHMMA gdesc[UR56], gdesc[UR58], tmem[UR9], tmem[UR34], idesc[UR35], UPT ;  /* 0x00ff223a380075ea */ /* 0x0001e2000b800009 */
[----:B------:R-:W-:Y:S01]  /*3560*/  UMOV UR44, 0x0 ;  /* 0x00000000002c7882 */ /* 0x000fe20000000000 */
[----:B------:R-:W-:Y:S01]  /*3570*/  UMOV UR45, 0x4048490 ;  /* 0x04048490002d7882 */ /* 0x000fe20000000000 */
[----:B------:R0:W-:Y:S01]  /*3580*/  UTCHMMA gdesc[UR60], gdesc[UR62], tmem[UR9], tmem[UR42], idesc[UR43], UPT ;  /* 0x00ff2a3e3c0075ea */ /* 0x0001e2000b800009 */
[----:B------:R-:W-:Y:S01]  /*3590*/  UMOV UR6, UR6 ;  /* 0x0000000600067c82 */ /* 0x000fe20008000000 */
[----:B------:R0:W-:Y:S01]  /*35a0*/  UTCHMMA gdesc[UR64], gdesc[UR66], tmem[UR9], tmem[UR40], idesc[UR41], UPT ;  /* 0x00ff2842400075ea */ /* 0x0001e2000b800009 */
[----:B------:R0:W-:Y:S01]  /*35b0*/  UTCHMMA gdesc[UR68], gdesc[UR70], tmem[UR9], tmem[UR44], idesc[UR45], UPT ;  /* 0x00ff2c46440075ea */ /* 0x0001e2000b800009 */
[----:B------:R0:W-:Y:S01]  /*35c0*/  UTCBAR [UR6], URZ ;  /* 0x000000ff060073e9 */ /* 0x0001e200080000ff */
[----:B------:R-:W-:Y:S01]  /*35d0*/  NOP ;  /* 0x0000000000007918 */ /* 0x000fe20000000000 */
.L_x_6:
[----:B------:R-:W-:Y:S05]  /*35e0*/  @!P4 BRA `(.L_x_7) ;  /* 0x000000100020c947 */ /* 0x000fea0003800000 */
[----:B------:R-:W-:Y:S01]  /*35f0*/  VIADD R76, R66, 0xffffff80 ;  /* 0xffffff80424c7836 */ /* 0x000fe20000000000 */
[----:B0-----:R-:W-:Y:S01]  /*3600*/  UIADD3.64 UR20, UPT, UPT, UR24, 0x80, URZ ;  /* 0x0000008018147897 */ /* 0x001fe2000fffe0ff */
[----:B------:R-:W-:Y:S01]  /*3610*/  IMAD.MOV.U32 R66, RZ, RZ, R69 ;  /* 0x000000ffff427224 */ /* 0x000fe200078e0045 */
[----:B------:R-:W-:Y:S01]  /*3620*/  UIADD3.64 UR28, UPT, UPT, UR26, 0x2, URZ ;  /* 0x000000021a1c7897 */ /* 0x000fe2000fffe0ff */
[----:B------:R-:W-:Y:S01]  /*3630*/  IMAD.MOV.U32 R68, RZ, RZ, R152 ;  /* 0x000000ffff447224 */ /* 0x000fe200078e0098 */
[----:B------:R-:W-:Y:S01]  /*3640*/  UIADD3.64 UR30, UPT, UPT, UR24, 0x100, URZ ;  /* 0x00000100181e7897 */ /* 0x000fe2000fffe0ff */
[----:B------:R-:W-:Y:S01]  /*3650*/  IMAD.MOV.U32 R69, RZ, RZ, R153 ;  /* 0x000000ffff457224 */ /* 0x000fe200078e0099 */
        /* <DEDUP_REMOVED lines=10> */
[----:B------:R-:W-:-:S10]  /*3700*/  UMOV UR5, URZ ;  /* 0x000000ff00057c82 */ /* 0x000fd40008000000 */
.L_x_10:
[----:B------:R-:W-:Y:S01]  /*3710*/  USHF.L.U32 UR4, UR4, 0x1f, URZ ;  /* 0x0000001f04047899 */ /* 0x000fe200080006ff */
[-C--:B------:R-:W-:Y:S02]  /*3720*/  ISETP.GE.AND P6, PT, R72, R76.reuse, PT ;  /* 0x0000004c4800720c */ /* 0x080fe40003fc6270 */
[-C--:B------:R-:W-:Y:S02]  /*3730*/  ISETP.GE.AND P3, PT, R129, R76.reuse, PT ;  /* 0x0000004c8100720c */ /* 0x080fe40003f66270 */
[----:B------:R-:W-:Y:S01]  /*3740*/  ISETP.GE.AND P4, PT, R73, R76, PT ;  /* 0x0000004c4900720c */ /* 0x000fe20003f86270 */
[----:B0-----:R-:W-:-:S04]  /*3750*/  IMAD.U32 R78, RZ, RZ, UR4 ;  /* 0x00000004ff4e7e24 */ /* 0x001fc8000f8e00ff */
[----:B------:R-:W0:Y:S02]  /*3760*/  SYNCS.PHASECHK.TRANS64.TRYWAIT P5, [UR12], R78 ;  /* 0x0000004eff0075a7 */ /* 0x000e2400080a110c */
[----:B0-----:R-:W-:Y:S06]  /*3770*/  @!P5 BRA `(.L_x_8) ;  /* 0x000000140080d947 */ /* 0x001fec0003800000 */
.L_x_16:
[----:B------:R-:W-:Y:S01]  /*3780*/  ISETP.GE.AND P5, PT, R75, R76, PT ;  /* 0x0000004c4b00720c */ /* 0x000fe20003fa6270 */
[C---:B------:R-:W-:Y:S01]  /*3790*/  IMAD.WIDE R68, R165.reuse, 0x2, R68 ;  /* 0x00000002a5447825 */ /* 0x040fe200078e0244 */
[----:B------:R-:W-:Y:S02]  /*37a0*/  PRMT R78, RZ, 0x7610, R78 ;  /* 0x00007610ff4e7816 */ /* 0x000fe4000000004e */
[----:B------:R-:W-:Y:S01]  /*37b0*/  PRMT R86, RZ, 0x7610, R86 ;  /* 0x00007610ff567816 */ /* 0x000fe20000000056 */
[C---:B------:R-:W-:Y:S01]  /*37c0*/  IMAD.WIDE R24, R165.reuse, 0x2, R24 ;  /* 0x00000002a5187825 */ /* 0x040fe200078e0218 */
[----:B------:R-:W-:Y:S02]  /*37d0*/  PRMT R82, RZ, 0x7610, R82 ;  /* 0x00007610ff527816 */ /* 0x000fe40000000052 */
[----:B------:R-:W-:Y:S01]  /*37e0*/  PRMT R90, RZ, 0x7610, R90 ;  /* 0x00007610ff5a7816 */ /* 0x000fe2000000005a */
[C---:B------:R-:W-:Y:S01]  /*37f0*/  IMAD.WIDE R22, R165.reuse, 0x2, R22 ;  /* 0x00000002a5167825 */ /* 0x040fe200078e0216 */
[----:B------:R-:W2:Y:S03]  /*3800*/  @!P6 LDG.E.U16 R78, desc[UR22][R24.64] ;  /* 0x00000016184ee981 */ /* 0x000ea6000c1e1500 */
[----:B------:R-:W-:Y:S01]  /*3810*/  IMAD.WIDE R138, R165, 0x2, R138 ;  /* 0x00000002a58a7825 */ /* 0x000fe200078e028a */
[----:B------:R-:W3:Y:S01]  /*3820*/  @!P4 LDG.E.U16 R86, desc[UR22][R68.64] ;  /* 0x000000164456c981 */ /* 0x000ee2000c1e1500 */
[----:B------:R-:W-:-:S02]  /*3830*/  PRMT R100, RZ, 0x7610, R100 ;  /* 0x00007610ff647816 */ /* 0x000fc40000000064 */
[----:B------:R-:W-:Y:S01]  /*3840*/  IMAD.WIDE R146, R165, 0x2, R146 ;  /* 0x00000002a5927825 */ /* 0x000fe200078e0292 */
[----:B------:R-:W4:Y:S01]  /*3850*/  @!P3 LDG.E.U16 R82, desc[UR22][R22.64] ;  /* 0x000000161652b981 */ /* 0x000f22000c1e1500 */
[----:B------:R-:W-:-:S03]  /*3860*/  ISETP.GE.AND P6, PT, R77, R76, PT ;  /* 0x0000004c4d00720c */ /* 0x000fc60003fc6270 */
[----:B------:R-:W5:Y:S01]  /*3870*/  @!P5 LDG.E.U16 R90, desc[UR22][R138.64] ;  /* 0x000000168a5ad981 */ /* 0x000f62000c1e1500 */
[-C--:B------:R-:W-:Y:S02]  /*3880*/  ISETP.GE.AND P3, PT, R79, R76.reuse, PT ;  /* 0x0000004c4f00720c */ /* 0x080fe40003f66270 */
[----:B------:R-:W-:Y:S01]  /*3890*/  ISETP.GE.AND P4, PT, R81, R76, PT ;  /* 0x0000004c5100720c */ /* 0x000fe20003f86270 */
[----:B------:R-:W-:Y:S01]  /*38a0*/  IMAD.WIDE R64, R165, 0x2, R64 ;  /* 0x00000002a5407825 */ /* 0x000fe200078e0240 */
[----:B------:R-:W-:-:S09]  /*38b0*/  PRMT R94, RZ, 0x7610, R94 ;  /* 0x00007610ff5e7816 */ /* 0x000fd2000000005e */
[----:B------:R-:W5:Y:S01]  /*38c0*/  @!P3 LDG.E.U16 R100, desc[UR22][R146.64] ;  /* 0x000000169264b981 */ /* 0x000f62000c1e1500 */
[-C--:B------:R-:W-:Y:S01]  /*38d0*/  ISETP.GE.AND P3, PT, R131, R76.reuse, PT ;  /* 0x0000004c8300720c */ /* 0x080fe20003f66270 */
[C---:B------:R-:W-:Y:S01]  /*38e0*/  IMAD.WIDE R142, R165.reuse, 0x2, R142 ;  /* 0x00000002a58e7825 */ /* 0x040fe200078e028e */
[----:B------:R-:W-:Y:S02]  /*38f0*/  PRMT R104, RZ, 0x7610, R104 ;  /* 0x00007610ff687816 */ /* 0x000fe40000000068 */
[----:B------:R-:W-:Y:S01]  /*3900*/  PRMT R80, RZ, 0x7610, R80 ;  /* 0x00007610ff507816 */ /* 0x000fe20000000050 */
[----:B------:R-:W-:Y:S01]  /*3910*/  IMAD.WIDE R20, R165, 0x2, R20 ;  /* 0x00000002a5147825 */ /* 0x000fe200078e0214 */
[----:B------:R-:W5:Y:S01]  /*3920*/  @!P6 LDG.E.U16 R94, desc[UR22][R142.64] ;  /* 0x000000168e5ee981 */ /* 0x000f62000c1e1500 */
[-C--:B------:R-:W-:Y:S02]  /*3930*/  ISETP.GE.AND P6, PT, R133, R76.reuse, PT ;  /* 0x0000004c8500720c */ /* 0x080fe40003fc6270 */
[-C--:B------:R-:W-:Y:S01]  /*3940*/  ISETP.GE.AND P5, PT, R103, R76.reuse, PT ;  /* 0x0000004c6700720c */ /* 0x080fe20003fa6270 */
[----:B------:R-:W5:Y:S01]  /*3950*/  @!P4 LDG.E.U16 R104, desc[UR22][R64.64] ;  /* 0x000000164068c981 */ /* 0x000f62000c1e1500 */
[----:B------:R-:W-:-:S03]  /*3960*/  ISETP.GE.AND P4, PT, R101, R76, PT ;  /* 0x0000004c6500720c */ /* 0x000fc60003f86270 */
[----:B------:R-:W5:Y:S01]  /*3970*/  @!P3 LDG.E.U16 R80, desc[UR22][R20.64] ;  /* 0x000000161450b981 */ /* 0x000f62000c1e1500 */
[-C--:B------:R-:W-:Y:S01]  /*3980*/  ISETP.GE.AND P3, PT, R105, R76.reuse, PT ;  /* 0x0000004c6900720c */ /* 0x080fe20003f66270 */
[C---:B------:R-:W-:Y:S01]  /*3990*/  IMAD.WIDE R136, R165.reuse, 0x2, R136 ;  /* 0x00000002a5887825 */ /* 0x040fe200078e0288 */
[----:B------:R-:W-:Y:S02]  /*39a0*/  PRMT R84, RZ, 0x7610, R84 ;  /* 0x00007610ff547816 */ /* 0x000fe40000000054 */
[----:B------:R-:W-:Y:S01]  /*39b0*/  PRMT R88, RZ, 0x7610, R88 ;  /* 0x00007610ff587816 */ /* 0x000fe20000000058 */
[C---:B------:R-:W-:Y:S01]  /*39c0*/  IMAD.WIDE R18, R165.reuse, 0x2, R18 ;  /* 0x00000002a5127825 */ /* 0x040fe200078e0212 */
[----:B------:R-:W-:Y:S02]  /*39d0*/  PRMT R92, RZ, 0x7610, R92 ;  /* 0x00007610ff5c7816 */ /* 0x000fe4000000005c */
[----:B------:R-:W-:Y:S01]  /*39e0*/  PRMT R98, RZ, 0x7610, R98 ;  /* 0x00007610ff627816 */ /* 0x000fe20000000062 */
[C---:B------:R-:W-:Y:S01]  /*39f0*/  IMAD.WIDE R140, R165.reuse, 0x2, R140 ;  /* 0x00000002a58c7825 */ /* 0x040fe200078e028c */
[----:B------:R-:W5:Y:S03]  /*3a00*/  @!P6 LDG.E.U16 R84, desc[UR22][R18.64] ;  /* 0x000000161254e981 */ /* 0x000f66000c1e1500 */
[----:B------:R-:W-:Y:S01]  /*3a10*/  IMAD.WIDE R144, R165, 0x2, R144 ;  /* 0x00000002a5907825 */ /* 0x000fe200078e0290 */
[----:B------:R-:W5:Y:S01]  /*3a20*/  @!P4 LDG.E.U16 R88, desc[UR22][R136.64] ;  /* 0x000000168858c981 */ /* 0x000f62000c1e1500 */
[----:B------:R-:W-:-:S02]  /*3a30*/  ISETP.GE.AND P4, PT, R107, R76, PT ;  /* 0x0000004c6b00720c */ /* 0x000fc40003f86270 */
        /* <DEDUP_REMOVED lines=68> */
[----:B------:R-:W-:Y:S01]  /*3e80*/  ISETP.GE.AND P3, PT, R127, R76, PT ;  /* 0x0000004c7f00720c */ /* 0x000fe20003f66270 */
[C---:B------:R-:W-:Y:S01]  /*3e90*/  IMAD.WIDE R26, R165.reuse, 0x2, R26 ;  /* 0x00000002a51a7825 */ /* 0x040fe200078e021a */
[----:B------:R-:W-:Y:S02]  /*3ea0*/  PRMT R152, RZ, 0x7610, R152 ;  /* 0x00007610ff987816 */ /* 0x000fe40000000098 */
[----:B------:R-:W-:Y:S01]  /*3eb0*/  PRMT R154, RZ, 0x7610, R154 ;  /* 0x00007610ff9a7816 */ /* 0x000fe2000000009a */
[C---:B------:R-:W-:Y:S01]  /*3ec0*/  IMAD.WIDE R28, R165.reuse, 0x2, R28 ;  /* 0x00000002a51c7825 */ /* 0x040fe200078e021c */
[----:B------:R-:W-:Y:S02]  /*3ed0*/  PRMT R156, RZ, 0x7610, R156 ;  /* 0x00007610ff9c7816 */ /* 0x000fe4000000009c */
[----:B------:R-:W-:Y:S01]  /*3ee0*/  PRMT R158, RZ, 0x7610, R158 ;  /* 0x00007610ff9e7816 */ /* 0x000fe2000000009e */
[----:B------:R-:W-:-:S03]  /*3ef0*/  IMAD.WIDE R30, R165, 0x2, R30 ;  /* 0x00000002a51e7825 */ /* 0x000fc600078e021e */
[----:B------:R-:W5:Y:S01]  /*3f00*/  @!P6 LDG.E.U16 R156, desc[UR22][R28.64] ;  /* 0x000000161c9ce981 */ /* 0x000f62000c1e1500 */
[----:B------:R-:W-:-:S03]  /*3f10*/  IMAD.WIDE R32, R165, 0x2, R32 ;  /* 0x00000002a5207825 */ /* 0x000fc600078e0220 */
[----:B------:R-:W5:Y:S04]  /*3f20*/  @!P5 LDG.E.U16 R154, desc[UR22][R30.64] ;  /* 0x000000161e9ad981 */ /* 0x000f68000c1e1500 */
[----:B------:R-:W5:Y:S04]  /*3f30*/  @!P4 LDG.E.U16 R152, desc[UR22][R32.64] ;  /* 0x000000162098c981 */ /* 0x000f68000c1e1500 */
[----:B------:R-:W5:Y:S01]  /*3f40*/  @!P3 LDG.E.U16 R158, desc[UR22][R26.64] ;  /* 0x000000161a9eb981 */ /* 0x000f62000c1e1500 */
[----:B------:R-:W-:Y:S01]  /*3f50*/  BAR.SYNC.DEFER_BLOCKING 0x0 ;  /* 0x0000000000007b1d */ /* 0x000fe20000010000 */
[----:B------:R-:W-:Y:S01]  /*3f60*/  ISETP.GE.AND P3, PT, R96, R76, PT ;  /* 0x0000004c6000720c */ /* 0x000fe20003f66270 */
[----:B------:R-:W-:Y:S01]  /*3f70*/  IMAD.WIDE R10, R167, 0x2, R10 ;  /* 0x00000002a70a7825 */ /* 0x000fe200078e020a */
[----:B------:R-:W-:-:S02]  /*3f80*/  PRMT R153, RZ, 0x7610, R153 ;  /* 0x00007610ff997816 */ /* 0x000fc40000000099 */
[----:B------:R-:W-:Y:S01]  /*3f90*/  PRMT R157, RZ, 0x7610, R157 ;  /* 0x00007610ff9d7816 */ /* 0x000fe2000000009d */
[C---:B------:R-:W-:Y:S01]  /*3fa0*/  IMAD.WIDE R16, R167.reuse, 0x2, R16 ;  /* 0x00000002a7107825 */ /* 0x040fe200078e0210 */
[----:B------:R-:W-:Y:S02]  /*3fb0*/  PRMT R155, RZ, 0x7610, R155 ;  /* 0x00007610ff9b7816 */ /* 0x000fe4000000009b */
[----:B------:R-:W-:Y:S01]  /*3fc0*/  PRMT R159, RZ, 0x7610, R159 ;  /* 0x00007610ff9f7816 */ /* 0x000fe2000000009f */
[----:B------:R-:W-:-:S04]  /*3fd0*/  IMAD.WIDE R8, R167, 0x2, R8 ;  /* 0x00000002a7087825 */ /* 0x000fc800078e0208 */
[----:B------:R-:W-:-:S04]  /*3fe0*/  IMAD.WIDE R14, R167, 0x2, R14 ;  /* 0x00000002a70e7825 */ /* 0x000fc800078e020e */
[----:B------:R-:W-:-:S04]  /*3ff0*/  IMAD.WIDE R4, R167, 0x2, R4 ;  /* 0x00000002a7047825 */ /* 0x000fc800078e0204 */
[C---:B------:R-:W-:Y:S01]  /*4000*/  IMAD.WIDE R12, R167.reuse, 0x2, R12 ;  /* 0x00000002a70c7825 */ /* 0x040fe200078e020c */
[----:B------:R-:W5:Y:S03]  /*4010*/  @!P3 LDG.E.U16 R153, desc[UR22][R16.64] ;  /* 0x000000161099b981 */ /* 0x000f66000c1e1500 */
[C---:B------:R-:W-:Y:S01]  /*4020*/  IMAD.WIDE R6, R167.reuse, 0x2, R6 ;  /* 0x00000002a7067825 */ /* 0x040fe200078e0206 */
[----:B------:R-:W5:Y:S03]  /*4030*/  @!P3 LDG.E.U16 R157, desc[UR22][R10.64] ;  /* 0x000000160a9db981 */ /* 0x000f66000c1e1500 */
[----:B------:R-:W-:Y:S01]  /*4040*/  IMAD.WIDE R2, R167, 0x2, R2 ;  /* 0x00000002a7027825 */ /* 0x000fe200078e0202 */
[----:B------:R-:W5:Y:S04]  /*4050*/  @!P3 LDG.E.U16 R155, desc[UR22][R6.64] ;  /* 0x00000016069bb981 */ /* 0x000f68000c1e1500 */
[----:B------:R-:W5:Y:S04]  /*4060*/  @!P3 LDG.E.U16 R159, desc[UR22][R2.64] ;  /* 0x00000016029fb981 */ /* 0x000f68000c1e1500 */
[----:B--2---:R0:W-:Y:S04]  /*4070*/  STS.U16 [R135+UR10+0x4000], R78 ;  /* 0x0040004e87007988 */ /* 0x0041e8000800040a */
[----:B---3--:R1:W-:Y:S04]  /*4080*/  STS.U16 [R135+UR10+0x4800], R86 ;  /* 0x0048005687007988 */ /* 0x0083e8000800040a */
[----:B----4-:R2:W-:Y:S01]  /*4090*/  STS.U16 [R135+UR10+0x4400], R82 ;  /* 0x0044005287007988 */ /* 0x0105e2000800040a */
[----:B0-----:R-:W-:-:S03]  /*40a0*/  PRMT R78, RZ, 0x7610, R78 ;  /* 0x00007610ff4e7816 */ /* 0x001fc6000000004e */
[----:B-----5:R0:W-:Y:S01]  /*40b0*/  STS.U16 [R135+UR10+0x4c00], R90 ;  /* 0x004c005a87007988 */ /* 0x0201e2000800040a */
[----:B-1----:R-:W-:-:S03]  /*40c0*/  PRMT R86, RZ, 0x7610, R86 ;  /* 0x00007610ff567816 */ /* 0x002fc60000000056 */
[----:B------:R-:W3:Y:S01]  /*40d0*/  @!P3 LDG.E.U16 R78, desc[UR22][R14.64] ;  /* 0x000000160e4eb981 */ /* 0x000ee2000c1e1500 */
[----:B--2---:R-:W-:-:S03]  /*40e0*/  PRMT R82, RZ, 0x7610, R82 ;  /* 0x00007610ff527816 */ /* 0x004fc60000000052 */
[----:B------:R-:W2:Y:S01]  /*40f0*/  @!P3 LDG.E.U16 R86, desc[UR22][R8.64] ;  /* 0x000000160856b981 */ /* 0x000ea2000c1e1500 */
[----:B0-----:R-:W-:-:S03]  /*4100*/  PRMT R90, RZ, 0x7610, R90 ;  /* 0x00007610ff5a7816 */ /* 0x001fc6000000005a */
[----:B------:R-:W4:Y:S04]  /*4110*/  @!P3 LDG.E.U16 R82, desc[UR22][R12.64] ;  /* 0x000000160c52b981 */ /* 0x000f28000c1e1500 */
[----:B------:R-:W5:Y:S04]  /*4120*/  @!P3 LDG.E.U16 R90, desc[UR22][R4.64] ;  /* 0x00000016045ab981 */ /* 0x000f68000c1e1500 */
[----:B------:R0:W-:Y:S04]  /*4130*/  STS.U16 [R135+UR10+0x5400], R100 ;  /* 0x0054006487007988 */ /* 0x0001e8000800040a */
[----:B------:R0:W-:Y:S04]  /*4140*/  STS.U16 [R135+UR10+0x5000], R94 ;  /* 0x0050005e87007988 */ /* 0x0001e8000800040a */
[----:B------:R0:W-:Y:S01]  /*4150*/  STS.U16 [R135+UR10+0x5800], R104 ;  /* 0x0058006887007988 */ /* 0x0001e2000800040a */
[----:B------:R-:W-:-:S04]  /*4160*/  ULEA UR12, UR8, UR10, 0x3 ;  /* 0x0000000a080c7291 */ /* 0x000fc8000f8e18ff */
[----:B------:R-:W-:Y:S01]  /*4170*/  UIADD3 UR12, UPT, UPT, UR12, 0xa000, URZ ;  /* 0x0000a0000c0c7890 */ /* 0x000fe2000fffe0ff */
        /* <DEDUP_REMOVED lines=27> */
[----:B---3--:R0:W-:Y:S04]  /*4330*/  STS.U16 [R161+UR10+0x9100], R78 ;  /* 0x0091004ea1007988 */ /* 0x0081e8000800040a */
[----:B--2---:R0:W-:Y:S04]  /*4340*/  STS.U16 [R161+UR10+0x9500], R86 ;  /* 0x00950056a1007988 */ /* 0x0041e8000800040a */
[----:B----4-:R0:W-:Y:S04]  /*4350*/  STS.U16 [R163+UR10+0x9200], R82 ;  /* 0x00920052a3007988 */ /* 0x0101e8000800040a */
[----:B-----5:R0:W-:Y:S04]  /*4360*/  STS.U16 [R163+UR10+0x9600], R90 ;  /* 0x0096005aa3007988 */ /* 0x0201e8000800040a */
[----:B------:R0:W-:Y:S04]  /*4370*/  STS.U16 [R74+UR10+0x9300], R155 ;  /* 0x0093009b4a007988 */ /* 0x0001e8000800040a */
[----:B------:R0:W-:Y:S01]  /*4380*/  STS.U16 [R74+UR10+0x9700], R159 ;  /* 0x0097009f4a007988 */ /* 0x0001e2000800040a */
[----:B------:R1:W-:Y:S06]  /*4390*/  MEMBAR.ALL.CTA ;  /* 0x0000000000007992 */ /* 0x0003ec0000008000 */
[----:B-1----:R-:W1:Y:S02]  /*43a0*/  FENCE.VIEW.ASYNC.S ;  /* 0x00000000000073c6 */ /* 0x002e640000000000 */
[----:B-1----:R-:W-:Y:S06]  /*43b0*/  BAR.SYNC.DEFER_BLOCKING 0x0 ;  /* 0x0000000000007b1d */ /* 0x002fec0000010000 */
[----:B------:R-:W-:Y:S05]  /*43c0*/  @P0 BRA `(.L_x_9) ;  /* 0x00000000007c0947 */ /* 0x000fea0003800000 */
[----:B------:R-:W-:Y:S01]  /*43d0*/  UMOV UR17, 0x40004040 ;  /* 0x4000404000117882 */ /* 0x000fe20000000000 */
[----:B------:R-:W-:Y:S01]  /*43e0*/  UMOV UR15, 0x40004040 ;  /* 0x40004040000f7882 */ /* 0x000fe20000000000 */
[----:B------:R-:W-:Y:S01]  /*43f0*/  UMOV UR18, 0x0 ;  /* 0x0000000000127882 */ /* 0x000fe20000000000 */
[----:B------:R-:W-:Y:S01]  /*4400*/  UMOV UR19, 0x4048490 ;  /* 0x0404849000137882 */ /* 0x000fe20000000000 */
[----:B------:R-:W-:Y:S01]  /*4410*/  UMOV UR50, 0x0 ;  /* 0x0000000000327882 */ /* 0x000fe20000000000 */
[----:B------:R-:W-:Y:S01]  /*4420*/  UMOV UR51, 0x4048490 ;  /* 0x0404849000337882 */ /* 0x000fe20000000000 */
        /* <DEDUP_REMOVED lines=14> */
[----:B------:R-:W-:Y:S01]  /*4510*/  UMOV UR6, UR12 ;  /* 0x0000000c00067c82 */ /* 0x000fe20008000000 */
        /* <DEDUP_REMOVED lines=10> */
.L_x_9:
[----:B------:R-:W-:Y:S01]  /*45c0*/  UIADD3 UR8, UPT, UPT, UR8, 0x1, URZ ;  /* 0x0000000108087890 */ /* 0x000fe2000fffe0ff */
[----:B------:R-:W-:Y:S02]  /*45d0*/  VIADD R66, R66, 0xffffffff ;  /* 0xffffffff42427836 */ /* 0x000fe40000000000 */
[----:B------:R-:W-:Y:S01]  /*45e0*/  VIADD R76, R76, 0xffffff80 ;  /* 0xffffff804c4c7836 */ /* 0x000fe20000000000 */
[----:B------:R-:W-:Y:S02]  /*45f0*/  UISETP.GT.AND UP0, UPT, UR8, 0x1, UPT ;  /* 0x000000010800788c */ /* 0x000fe4000bf04270 */
[----:B------:R-:W-:Y:S02]  /*4600*/  ISETP.NE.U32.AND P3, PT, R66, RZ, PT ;  /* 0x000000ff4200720c */ /* 0x000fe40003f65070 */
[----:B-1----:R-:W-:Y:S02]  /*4610*/  USEL UR4, URZ, 0x1, !UP0 ;  /* 0x00000001ff047887 */ /* 0x002fe4000c000000 */
[----:B------:R-:W-:-:S02]  /*4620*/  USEL UR8, UR8, URZ, !UP0 ;  /* 0x000000ff08087287 */ /* 0x000fc4000c000000 */
[----:B------:R-:W-:-:S03]  /*4630*/  ULOP3.LUT UR6, UR5, UR4, URZ, 0x3c, !UPT ;  /* 0x0000000405067292 */ /* 0x000fc6000f8e3cff */
[----:B------:R-:W-:-:S04]  /*4640*/  UMOV UR4, UR5 ;  /* 0x0000000500047c82 */ /* 0x000fc80008000000 */
[----:B------:R-:W-:Y:S01]  /*4650*/  UMOV UR5, UR6 ;  /* 0x0000000600057c82 */ /* 0x000fe20008000000 */
[----:B------:R-:W-:Y:S05]  /*4660*/  @P3 BRA `(.L_x_10) ;  /* 0xfffffff000283947 */ /* 0x000fea000383ffff */
.L_x_7:
[----:B------:R-:W-:Y:S02]  /*4670*/  ISETP.GE.AND P0, PT, R67, 0x80, PT ;  /* 0x000000804300780c */ /* 0x000fe40003f06270 */
[----:B------:R-:W-:-:S11]  /*4680*/  SHF.R.S32.HI R2, RZ, 0x4, R0 ;  /* 0x00000004ff027819 */ /* 0x000fd60000011400 */
[----:B------:R-:W-:Y:S05]  /*4690*/  @!P0 BRA `(.L_x_11) ;  /* 0x0000000000108947 */ /* 0x000fea0003800000 */
[----:B------:R-:W-:-:S06]  /*46a0*/  USHF.L.U32 UR4, UR4, 0x1f, URZ ;  /* 0x0000001f04047899 */ /* 0x000fcc00080006ff */
[----:B------:R-:W-:-:S04]  /*46b0*/  IMAD.U32 R3, RZ, RZ, UR4 ;  /* 0x00000004ff037e24 */ /* 0x000fc8000f8e00ff */
[----:B------:R-:W1:Y:S02]  /*46c0*/  SYNCS.PHASECHK.TRANS64.TRYWAIT P0, [UR12], R3 ;  /* 0x00000003ff0075a7 */ /* 0x000e64000800110c */
[----:B-1----:R-:W-:Y:S05]  /*46d0*/  @!P0 BRA `(.L_x_12) ;  /* 0x0000000400b48947 */ /* 0x002fea0003800000 */
.L_x_11:
[----:B------:R-:W-:Y:S01]  /*46e0*/  BAR.SYNC.DEFER_BLOCKING 0x0 ;  /* 0x0000000000007b1d */ /* 0x000fe20000010000 */
[----:B------:R-:W-:Y:S02]  /*46f0*/  SGXT R2, R2, 0x1 ;  /* 0x000000010202781a */ /* 0x000fe40000000200 */
[----:B------:R-:W-:Y:S02]  /*4700*/  SHF.R.S32.HI R8, RZ, 0x5, R0 ;  /* 0x00000005ff087819 */ /* 0x000fe40000011400 */
[----:B------:R-:W-:Y:S01]  /*4710*/  LOP3.LUT R10, R0, 0x40, RZ, 0xc0, !PT ;  /* 0x00000040000a7812 */ /* 0x000fe200078ec0ff */
[----:B------:R-:W1:Y:S01]  /*4720*/  LDCU.128 UR12, c[0x0][0x390] ;  /* 0x00007200ff0c77ac */ /* 0x000e620008000c00 */
[----:B------:R-:W-:Y:S02]  /*4730*/  LOP3.LUT R3, R2, 0x440, RZ, 0xc0, !PT ;  /* 0x0000044002037812 */ /* 0x000fe400078ec0ff */
[----:B------:R-:W-:Y:S01]  /*4740*/  SGXT R2, R8, 0x1 ;  /* 0x000000010802781a */ /* 0x000fe20000000200 */
[----:B------:R-:W2:Y:S01]  /*4750*/  LDCU UR4, c[0x0][0x3b4] ;  /* 0x00007680ff0477ac */ /* 0x000ea20008000800 */
[C---:B------:R-:W-:Y:S01]  /*4760*/  LOP3.LUT R9, R0.reuse, 0x80, RZ, 0xc0, !PT ;  /* 0x0000008000097812 */ /* 0x040fe200078ec0ff */
[----:B------:R-:W-:Y:S01]  /*4770*/  IMAD.SHL.U32 R0, R0, 0x4, RZ ;  /* 0x0000000400007824 */ /* 0x000fe200078e00ff */
[----:B------:R-:W-:Y:S01]  /*4780*/  LEA.HI R8, R10, R3, RZ, 0x1b ;  /* 0x000000030a087211 */ /* 0x000fe200078fd8ff */
[----:B------:R-:W3:Y:S01]  /*4790*/  LDCU UR5, c[0x0][0x3b8] ;  /* 0x00007700ff0577ac */ /* 0x000ee20008000800 */
[----:B------:R-:W-:-:S02]  /*47a0*/  LOP3.LUT R3, R2, 0x440, RZ, 0xc0, !PT ;  /* 0x0000044002037812 */ /* 0x000fc400078ec0ff */
[----:B------:R-:W-:Y:S01]  /*47b0*/  LEA R2, R10, UR10, 0x1 ;  /* 0x0000000a0a027c11 */ /* 0x000fe2000f8e08ff */
[----:B------:R-:W-:Y:S01]  /*47c0*/  IMAD R9, R9, 0x2, R8 ;  /* 0x0000000209097824 */ /* 0x000fe200078e0208 */
[----:B------:R-:W-:Y:S02]  /*47d0*/  LOP3.LUT R3, R3, 0x27c, R0, 0x78, !PT ;  /* 0x0000027c03037812 */ /* 0x000fe400078e7800 */
[----:B------:R-:W-:Y:S02]  /*47e0*/  LOP3.LUT R0, R0, 0xbc, RZ, 0xc0, !PT ;  /* 0x000000bc00007812 */ /* 0x000fe400078ec0ff */
[----:B------:R-:W-:Y:S01]  /*47f0*/  LOP3.LUT R10, R71, 0xc, R72, 0xfe, !PT ;  /* 0x0000000c470a7812 */ /* 0x000fe200078efe48 */
[----:B------:R-:W4:Y:S02]  /*4800*/  @!P2 SYNCS.CCTL.IV [UR10+0xa000] ;  /* 0x00a00000ff00a9b1 */ /* 0x000f24000800000a */
[----:B----4-:R-:W-:Y:S01]  /*4810*/  BAR.SYNC.DEFER_BLOCKING 0x0 ;  /* 0x0000000000007b1d */ /* 0x010fe20000010000 */
[----:B------:R-:W-:Y:S01]  /*4820*/  IMAD.IADD R3, R3, 0x1, R2 ;  /* 0x0000000103037824 */ /* 0x000fe200078e0202 */
[----:B-1----:R-:W-:Y:S01]  /*4830*/  ISETP.GE.AND P0, PT, R70, UR14, PT ;  /* 0x0000000e46007c0c */ /* 0x002fe2000bf06270 */
[----:B------:R-:W-:Y:S01]  /*4840*/  IMAD.IADD R9, R0, 0x1, R9 ;  /* 0x0000000100097824 */ /* 0x000fe200078e0209 */
[----:B------:R-:W-:Y:S01]  /*4850*/  LOP3.LUT R0, R71, R72, RZ, 0xfc, !PT ;  /* 0x0000004847007212 */ /* 0x000fe200078efcff */
[----:B--2---:R-:W-:Y:S01]  /*4860*/  IMAD R70, R70, UR4, RZ ;  /* 0x0000000446467c24 */ /* 0x004fe2000f8e02ff */
[----:B------:R-:W-:Y:S01]  /*4870*/  LDTM.16dp32bit_t0_t15.x4 R4, tmem[UR11] ;  /* 0x0000000b000479ee */ /* 0x000fe20008900000 */
[----:B------:R-:W1:Y:S01]  /*4880*/  LDTM.16dp32bit_t16_t31.x4 R4, tmem[UR11+0x4] ;  /* 0x0000040b000479ee */ /* 0x000e620008920000 */
[----:B------:R-:W-:-:S02]  /*4890*/  LOP3.LUT R2, R9, 0x40, RZ, 0x3c, !PT ;  /* 0x0000004009027812 */ /* 0x000fc400078e3cff */
[----:B------:R-:W-:-:S04]  /*48a0*/  LEA R8, P5, R70, UR12, 0x1 ;  /* 0x0000000c46087c11 */ /* 0x000fc8000f8a08ff */
[----:B------:R-:W-:Y:S01]  /*48b0*/  LEA.HI.X.SX32 R70, R70, UR13, 0x1, P5 ;  /* 0x0000000d46467c11 */ /* 0x000fe2000a8f0eff */
[----:B------:R-:W2:Y:S01]  /*48c0*/  @!P2 SYNCS.CCTL.IV [UR10+0xa008] ;  /* 0x00a00800ff00a9b1 */ /* 0x000ea2000800000a */
[----:B------:R-:W-:Y:S01]  /*48d0*/  NOP ;  /* 0x0000000000007918 */ /* 0x000fe20000000000 */
[C---:B------:R-:W-:Y:S01]  /*48e0*/  ISETP.LT.AND P2, PT, R0.reuse, UR15, !P0 ;  /* 0x0000000f00007c0c */ /* 0x040fe2000c741270 */
[----:B---3--:R-:W-:Y:S01]  /*48f0*/  IMAD R0, R0, UR5, RZ ;  /* 0x0000000500007c24 */ /* 0x008fe2000f8e02ff */
[----:B-1----:R-:W-:Y:S02]  /*4900*/  F2FP.BF16.F32.PACK_AB R4, R5, R4 ;  /* 0x000000040504723e */ /* 0x002fe400000010ff */
[----:B------:R-:W-:Y:S02]  /*4910*/  F2FP.BF16.F32.PACK_AB R6, R7, R6 ;  /* 0x000000060706723e */ /* 0x000fe400000010ff */
[C-C-:B------:R-:W-:Y:S01]  /*4920*/  LOP3.LUT R5, R71.reuse, 0x4, R72.reuse, 0xfe, !PT ;  /* 0x0000000447057812 */ /* 0x140fe200078efe48 */
[----:B--2---:R1:W-:Y:S01]  /*4930*/  STS [R3], R4 ;  /* 0x0000000403007388 */ /* 0x0043e20000000800 */
[----:B------:R-:W-:-:S02]  /*4940*/  LOP3.LUT R7, R71, 0x8, R72, 0xfe, !PT ;  /* 0x0000000847077812 */ /* 0x000fc400078efe48 */
[C---:B------:R-:W-:Y:S01]  /*4950*/  ISETP.LT.AND P3, PT, R5.reuse, UR15, !P0 ;  /* 0x0000000f05007c0c */ /* 0x040fe2000c761270 */
[----:B------:R-:W-:Y:S01]  /*4960*/  STS [R3+0x100], R6 ;  /* 0x0001000603007388 */ /* 0x000fe20000000800 */
[----:B------:R-:W-:Y:S01]  /*4970*/  IMAD R5, R5, UR5, RZ ;  /* 0x0000000505057c24 */ /* 0x000fe2000f8e02ff */
[----:B------:R-:W-:Y:S01]  /*4980*/  BAR.SYNC.DEFER_BLOCKING 0x0 ;  /* 0x0000000000007b1d */ /* 0x000fe20000010000 */
[C---:B------:R-:W-:Y:S01]  /*4990*/  ISETP.LT.AND P4, PT, R7.reuse, UR15, !P0 ;  /* 0x0000000f07007c0c */ /* 0x040fe2000c781270 */
[----:B------:R-:W-:Y:S02]  /*49a0*/  IMAD R7, R7, UR5, RZ ;  /* 0x0000000507077c24 */ /* 0x000fe4000f8e02ff */
[C---:B-1----:R-:W-:Y:S02]  /*49b0*/  LEA R4, P6, R5.reuse, R8, 0x1 ;  /* 0x0000000805047211 */ /* 0x042fe400078c08ff */
[C---:B------:R-:W-:Y:S02]  /*49c0*/  ISETP.LT.AND P0, PT, R10.reuse, UR15, !P0 ;  /* 0x0000000f0a007c0c */ /* 0x040fe4000c701270 */
[----:B------:R-:W-:Y:S01]  /*49d0*/  LEA.HI.X.SX32 R5, R5, R70, 0x1, P6 ;  /* 0x0000004605057211 */ /* 0x000fe200030f0eff */
[----:B------:R-:W1:Y:S04]  /*49e0*/  LDS.U16 R11, [R9+UR10] ;  /* 0x0000000a090b7984 */ /* 0x000e680008000400 */
[----:B------:R-:W2:Y:S04]  /*49f0*/  LDS.U16 R15, [R2+UR10] ;  /* 0x0000000a020f7984 */ /* 0x000ea80008000400 */
[----:B------:R3:W4:Y:S04]  /*4a00*/  LDS.U16 R13, [R9+UR10+0x200] ;  /* 0x0002000a090d7984 */ /* 0x0007280008000400 */
[----:B------:R5:W0:Y:S01]  /*4a10*/  LDS.U16 R17, [R2+UR10+0x200] ;  /* 0x0002000a02117984 */ /* 0x000a220008000400 */
[----:B---3--:R-:W-:Y:S01]  /*4a20*/  IMAD R9, R10, UR5, RZ ;  /* 0x000000050a097c24 */ /* 0x008fe2000f8e02ff */
[----:B-----5:R-:W-:-:S04]  /*4a30*/  LEA R2, P5, R0, R8, 0x1 ;  /* 0x0000000800027211 */ /* 0x020fc800078a08ff */
[----:B------:R-:W-:Y:S02]  /*4a40*/  LEA.HI.X.SX32 R3, R0, R70, 0x1, P5 ;  /* 0x0000004600037211 */ /* 0x000fe400028f0eff */
[-C--:B------:R-:W-:Y:S02]  /*4a50*/  LEA R6, P5, R7, R8.reuse, 0x1 ;  /* 0x0000000807067211 */ /* 0x080fe400078a08ff */
[----:B------:R-:W-:Y:S02]  /*4a60*/  LEA R8, P6, R9, R8, 0x1 ;  /* 0x0000000809087211 */ /* 0x000fe400078c08ff */
[-C--:B------:R-:W-:Y:S02]  /*4a70*/  LEA.HI.X.SX32 R7, R7, R70.reuse, 0x1, P5 ;  /* 0x0000004607077211 */ /* 0x080fe400028f0eff */
[----:B------:R-:W-:Y:S01]  /*4a80*/  LEA.HI.X.SX32 R9, R9, R70, 0x1, P6 ;  /* 0x0000004609097211 */ /* 0x000fe200030f0eff */
[----:B-1----:R1:W-:Y:S04]  /*4a90*/  @P2 STG.E.U16 desc[UR22][R2.64], R11 ;  /* 0x0000000b02002986 */ /* 0x0023e8000c101516 */
[----:B--2---:R1:W-:Y:S04]  /*4aa0*/  @P3 STG.E.U16 desc[UR22][R4.64], R15 ;  /* 0x0000000f04003986 */ /* 0x0043e8000c101516 */
[----:B----4-:R1:W-:Y:S04]  /*4ab0*/  @P4 STG.E.U16 desc[UR22][R6.64], R13 ;  /* 0x0000000d06004986 */ /* 0x0103e8000c101516 */
[----:B0-----:R1:W-:Y:S01]  /*4ac0*/  @P0 STG.E.U16 desc[UR22][R8.64], R17 ;  /* 0x0000001108000986 */ /* 0x0013e2000c101516 */
[----:B------:R-:W-:Y:S06]  /*4ad0*/  BAR.SYNC.DEFER_BLOCKING 0x0 ;  /* 0x0000000000007b1d */ /* 0x000fec0000010000 */
[----:B------:R-:W-:Y:S05]  /*4ae0*/  @P1 BRA `(.L_x_13) ;  /* 0x00000000009c1947 */ /* 0x000fea0003800000 */
[----:B------:R-:W0:Y:S01]  /*4af0*/  S2UR UR5, SR_CgaCtaId ;  /* 0x00000000000579c3 */ /* 0x000e220000008800 */
[----:B------:R-:W-:Y:S01]  /*4b00*/  NOP ;  /* 0x0000000000007918 */ /* 0x000fe20000000000 */
[----:B------:R-:W-:Y:S01]  /*4b10*/  UMOV UR4, 0x50 ;  /* 0x0000005000047882 */ /* 0x000fe20000000000 */
[----:B------:R-:W-:Y:S02]  /*4b20*/  IMAD.U32 R0, RZ, RZ, UR9 ;  /* 0x00000009ff007e24 */ /* 0x000fe4000f8e00ff */
[----:B-1----:R-:W-:-:S03]  /*4b30*/  IMAD.MOV.U32 R3, RZ, RZ, 0x1 ;  /* 0x00000001ff037424 */ /* 0x002fc600078e00ff */
[----:B------:R-:W-:-:S04]  /*4b40*/  LOP3.LUT R0, R0, 0xffff, RZ, 0xc0, !PT ;  /* 0x0000ffff00007812 */ /* 0x000fc800078ec0ff */
[----:B------:R-:W-:-:S05]  /*4b50*/  SHF.R.U32.HI R0, RZ, 0x5, R0 ;  /* 0x00000005ff007819 */ /* 0x000fca0000011600 */
[----:B------:R-:W-:Y:S01]  /*4b60*/  VIADD R2, R0, 0x10 ;  /* 0x0000001000027836 */ /* 0x000fe20000000000 */
[----:B------:R-:W-:Y:S01]  /*4b70*/  SHF.L.U32 R0, R3, R0, RZ ;  /* 0x0000000003007219 */ /* 0x000fe200000006ff */
[----:B0-----:R-:W-:-:S03]  /*4b80*/  ULEA UR6, UR5, UR4, 0x18 ;  /* 0x0000000405067291 */ /* 0x001fc6000f8ec0ff */
[----:B------:R-:W-:-:S04]  /*4b90*/  SHF.L.U32 R3, R3, R2, RZ ;  /* 0x0000000203037219 */ /* 0x000fc800000006ff */
[----:B------:R-:W-:Y:S02]  /*4ba0*/  LOP3.LUT R0, R3, R0, RZ, 0xfc, !PT ;  /* 0x0000000003007212 */ /* 0x000fe400078efcff */
[----:B------:R-:W0:Y:S02]  /*4bb0*/  LDS R5, [UR6] ;  /* 0x00000006ff057984 */ /* 0x000e240008000800 */
[C---:B------:R-:W-:Y:S02]  /*4bc0*/  LOP3.LUT R2, R0.reuse, 0xffff, RZ, 0xc0, !PT ;  /* 0x0000ffff00027812 */ /* 0x040fe400078ec0ff */
[----:B0-----:R-:W-:-:S04]  /*4bd0*/  LOP3.LUT R3, R0, 0xffff, R5, 0x80, !PT ;  /* 0x0000ffff00037812 */ /* 0x001fc800078e8005 */
[----:B------:R-:W-:-:S13]  /*4be0*/  ISETP.NE.AND P0, PT, R3, R2, PT ;  /* 0x000000020300720c */ /* 0x000fda0003f05270 */
[----:B------:R-:W-:Y:S05]  /*4bf0*/  @P0 BRA `(.L_x_14) ;  /* 0x0000000000500947 */ /* 0x000fea0003800000 */
[----:B------:R-:W-:Y:S02]  /*4c00*/  SHF.R.U32.HI R5, RZ, 0x10, R5 ;  /* 0x00000010ff057819 */ /* 0x000fe40000011605 */
[----:B------:R-:W-:-:S04]  /*4c10*/  SHF.R.U32.HI R2, RZ, 0x10, R0 ;  /* 0x00000010ff027819 */ /* 0x000fc80000011600 */
[----:B------:R-:W-:-:S04]  /*4c20*/  LOP3.LUT R5, R5, R2, RZ, 0xc0, !PT ;  /* 0x0000000205057212 */ /* 0x000fc800078ec0ff */
[----:B------:R-:W-:-:S13]  /*4c30*/  ISETP.NE.AND P0, PT, R5, R2, PT ;  /* 0x000000020500720c */ /* 0x000fda0003f05270 */
[----:B------:R-:W-:Y:S05]  /*4c40*/  @P0 BRA `(.L_x_15) ;  /* 0x0000000000300947 */ /* 0x000fea0003800000 */
[----:B------:R-:W-:Y:S01]  /*4c50*/  R2UR UR4, R0 ;  /* 0x00000000000472ca */ /* 0x000fe200000e0000 */
[----:B------:R-:W-:Y:S01]  /*4c60*/  VOTEU.ANY UR5, UPT, PT ;  /* 0x0000000000057886 */ /* 0x000fe200038e0100 */
[----:B------:R-:W0:Y:S01]  /*4c70*/  S2R R0, SR_LANEID ;  /* 0x0000000000007919 */ /* 0x000e220000000000 */
[----:B------:R-:W-:-:S10]  /*4c80*/  UFLO.U32 UR5, UR5 ;  /* 0x00000005000572bd */ /* 0x000fd400080e0000 */
[----:B------:R-:W-:-:S06]  /*4c90*/  ULOP3.LUT UR4, URZ, UR4, URZ, 0x33, !UPT ;  /* 0x00000004ff047292 */ /* 0x000fcc000f8e33ff */
[----:B------:R-:W-:-:S04]  /*4ca0*/  IMAD.U32 R2, RZ, RZ, UR4 ;  /* 0x00000004ff027e24 */ /* 0x000fc8000f8e00ff */
[----:B------:R-:W1:Y:S02]  /*4cb0*/  REDUX UR7, R2 ;  /* 0x00000000020773c4 */ /* 0x000e640000000000 */
[----:B------:R2:W-:Y:S01]  /*4cc0*/  UTCATOMSWS.AND URZ, UR4 ;  /* 0x0000000400ff79e3 */ /* 0x0005e20008000000 */
[----:B0-----:R-:W-:Y:S01]  /*4cd0*/  ISETP.EQ.U32.AND P0, PT, R0, UR5, PT ;  /* 0x0000000500007c0c */ /* 0x001fe2000bf02070 */
[----:B-1----:R-:W-:-:S12]  /*4ce0*/  IMAD.U32 R0, RZ, RZ, UR7 ;  /* 0x00000007ff007e24 */ /* 0x002fd8000f8e00ff */
[----:B------:R2:W-:Y:S01]  /*4cf0*/  @P0 ATOMS.AND RZ, [UR6], R0 ;  /* 0x00000000ffff098c */ /* 0x0005e2000a800006 */
[----:B------:R-:W-:Y:S05]  /*4d00*/  BRA `(.L_x_13) ;  /* 0x0000000000147947 */ /* 0x000fea0003800000 */
.L_x_15:
[----:B------:R-:W-:-:S07]  /*4d10*/  MOV R2, 0x4d30 ;  /* 0x00004d3000027802 */ /* 0x000fce0000000f00 */
[----:B------:R-:W-:Y:S05]  /*4d20*/  CALL.REL.NOINC `($__internal_0_$__cuda_sm10x_tcgen05_guardrail_trap_col_being_dealloced_not_returned_by_alloc) ;  /* 0x00000000002c7944 */ /* 0x000fea0003c00000 */
[----:B------:R-:W-:Y:S05]  /*4d30*/  BRA `(.L_x_13) ;  /* 0x0000000000087947 */ /* 0x000fea0003800000 */
.L_x_14:
[----:B------:R-:W-:-:S07]  /*4d40*/  MOV R2, 0x4d60 ;  /* 0x00004d6000027802 */ /* 0x000fce0000000f00 */
[----:B------:R-:W-:Y:S05]  /*4d50*/  CALL.REL.NOINC `($__internal_2_$__cuda_sm10x_tcgen05_guardrail_trap_unallocated_columns_being_dealloced) ;  /* 0x0000000000387944 */ /* 0x000fea0003c00000 */
.L_x_13:
[----:B------:R-:W-:Y:S01]  /*4d60*/  NOP ;  /* 0x0000000000007918 */ /* 0x000fe20000000000 */
[----:B--2---:R-:W-:Y:S05]  /*4d70*/  EXIT ;  /* 0x000000000000794d */ /* 0x004fea0003800000 */
.L_x_8:
[----:B------:R-:W0:Y:S02]  /*4d80*/  SYNCS.PHASECHK.TRANS64.TRYWAIT P5, [UR12], R78 ;  /* 0x0000004eff0075a7 */ /* 0x000e2400080a110c */
[----:B0-----:R-:W-:Y:S05]  /*4d90*/  @!P5 BRA `(.L_x_8) ;  /* 0xfffffffc00f8d947 */ /* 0x001fea000383ffff */
[----:B------:R-:W-:Y:S05]  /*4da0*/  BRA `(.L_x_16) ;  /* 0xffffffe800747947 */ /* 0x000fea000383ffff */
.L_x_12:
[----:B------:R-:W1:Y:S02]  /*4db0*/  SYNCS.PHASECHK.TRANS64.TRYWAIT P0, [UR12], R3 ;  /* 0x00000003ff0075a7 */ /* 0x000e64000800110c */
[----:B-1----:R-:W-:Y:S05]  /*4dc0*/  @!P0 BRA `(.L_x_12) ;  /* 0xfffffffc00f88947 */ /* 0x002fea000383ffff */
[----:B------:R-:W-:Y:S05]  /*4dd0*/  BRA `(.L_x_11) ;  /* 0xfffffff800407947 */ /* 0x000fea000383ffff */
        .weak           $__internal_0_$__cuda_sm10x_tcgen05_guardrail_trap_col_being_dealloced_not_returned_by_alloc
        .type           $__internal_0_$__cuda_sm10x_tcgen05_guardrail_trap_col_being_dealloced_not_returned_by_alloc,@function
        .size           $__internal_0_$__cuda_sm10x_tcgen05_guardrail_trap_col_being_dealloced_not_returned_by_alloc,($__internal_1_$__cuda_sm10x_tcgen05_guardrail_trap_phase_invalid_during_alloc - $__internal_0_$__cuda_sm10x_tcgen05_guardrail_trap_col_being_dealloced_not_returned_by_alloc)
$__internal_0_$__cuda_sm10x_tcgen05_guardrail_trap_col_being_dealloced_not_returned_by_alloc:
[----:B------:R-:W-:Y:S05]  /*4de0*/  BPT.TRAP 0x1 ;  /* 0x000000040000795c */ /* 0x000fea0000300000 */
[----:B------:R-:W-:-:S04]  /*4df0*/  IMAD.MOV.U32 R3, RZ, RZ, 0x0 ;  /* 0x00000000ff037424 */ /* 0x000fc800078e00ff */
[----:B------:R-:W-:Y:S05]  /*4e00*/  RET.REL.NODEC R2 `(matmul_kernel) ;  /* 0xffffffb0027c7950 */ /* 0x000fea0003c3ffff */
        .weak           $__internal_1_$__cuda_sm10x_tcgen05_guardrail_trap_phase_invalid_during_alloc
        .type           $__internal_1_$__cuda_sm10x_tcgen05_guardrail_trap_phase_invalid_during_alloc,@function
        .size           $__internal_1_$__cuda_sm10x_tcgen05_guardrail_trap_phase_invalid_during_alloc,($__internal_2_$__cuda_sm10x_tcgen05_guardrail_trap_unallocated_columns_being_dealloced - $__internal_1_$__cuda_sm10x_tcgen05_guardrail_trap_phase_invalid_during_alloc)
$__internal_1_$__cuda_sm10x_tcgen05_guardrail_trap_phase_invalid_during_alloc:
[----:B------:R-:W-:Y:S05]  /*4e10*/  BPT.TRAP 0x1 ;  /* 0x000000040000795c */ /* 0x000fea0000300000 */
[----:B------:R-:W-:-:S04]  /*4e20*/  IMAD.MOV.U32 R3, RZ, RZ, 0x0 ;  /* 0x00000000ff037424 */ /* 0x000fc800078e00ff */
[----:B------:R-:W-:Y:S05]  /*4e30*/  RET.REL.NODEC R2 `(matmul_kernel) ;  /* 0xffffffb002707950 */ /* 0x000fea0003c3ffff */
        .weak           $__internal_2_$__cuda_sm10x_tcgen05_guardrail_trap_unallocated_columns_being_dealloced
        .type           $__internal_2_$__cuda_sm10x_tcgen05_guardrail_trap_unallocated_columns_being_dealloced,@function
        .size           $__internal_2_$__cuda_sm10x_tcgen05_guardrail_trap_unallocated_columns_being_dealloced,(.L_x_20 - $__internal_2_$__cuda_sm10x_tcgen05_guardrail_trap_unallocated_columns_being_dealloced)
$__internal_2_$__cuda_sm10x_tcgen05_guardrail_trap_unallocated_columns_being_dealloced:
[----:B------:R-:W-:Y:S05]  /*4e40*/  BPT.TRAP 0x1 ;  /* 0x000000040000795c */ /* 0x000fea0000300000 */
[----:B------:R-:W-:-:S04]  /*4e50*/  IMAD.MOV.U32 R3, RZ, RZ, 0x0 ;  /* 0x00000000ff037424 */ /* 0x000fc800078e00ff */
[----:B------:R-:W-:Y:S05]  /*4e60*/  RET.REL.NODEC R2 `(matmul_kernel) ;  /* 0xffffffb002647950 */ /* 0x000fea0003c3ffff */
.L_x_17:
[----:B------:R-:W-:-:S00]  /*4e70*/  BRA `(.L_x_17) ;  /* 0xfffffffc00fc7947 */ /* 0x000fc0000383ffff */
[----:B------:R-:W-:-:S00]  /*4e80*/  NOP ;  /* 0x0000000000007918 */ /* 0x000fc00000000000 */
[----:B------:R-:W-:-:S00]  /*4e90*/  NOP ;  /* 0x0000000000007918 */ /* 0x000fc00000000000 */
[----:B------:R-:W-:-:S00]  /*4ea0*/  NOP ;  /* 0x0000000000007918 */ /* 0x000fc00000000000 */
[----:B------:R-:W-:-:S00]  /*4eb0*/  NOP ;  /* 0x0000000000007918 */ /* 0x000fc00000000000 */
[----:B------:R-:W-:-:S00]  /*4ec0*/  NOP ;  /* 0x0000000000007918 */ /* 0x000fc00000000000 */
[----:B------:R-:W-:-:S00]  /*4ed0*/  NOP ;  /* 0x0000000000007918 */ /* 0x000fc00000000000 */
[----:B------:R-:W-:-:S00]  /*4ee0*/  NOP ;  /* 0x0000000000007918 */ /* 0x000fc00000000000 */
[----:B------:R-:W-:-:S00]  /*4ef0*/  NOP ;  /* 0x0000000000007918 */ /* 0x000fc00000000000 */
.L_x_20:


//--------------------- .nv.shared.matmul_kernel  --------------------------
	.section	.nv.shared.matmul_kernel,"aw",@nobits
	.sectionflags	@""
	.align	16
	.zero		1024


//--------------------- .nv.shared.reserved.0     --------------------------
	.section	.nv.shared.reserved.0,"aw",@nobits
	.align	8
	.weak		__nv_reservedSMEM_offset_0_alias
	.size		__nv_reservedSMEM_offset_0_alias, 0, 64
	.other		__nv_reservedSMEM_offset_0_alias,@"STO_CUDA_RESERVED_SHARED STV_DEFAULT"
__nv_reservedSMEM_offset_0_alias:
	.zero		0
.nv.shared.reserved.0:
	.zero		64
	.weak		__nv_reservedSMEM_allocation_phase
	.type		__nv_reservedSMEM_allocation_phase,@object
	.size		__nv_reservedSMEM_allocation_phase,(.L_0 - __nv_reservedSMEM_allocation_phase)
__nv_reservedSMEM_allocation_phase:
	.zero		1
.L_0:
	.zero		7
	.weak		__nv_reservedSMEM_devtool_atexit_pc
	.type		__nv_reservedSMEM_devtool_atexit_pc,@object
	.size		__nv_reservedSMEM_devtool_atexit_pc,(__nv_reservedSMEM_allocation_mask - __nv_reservedSMEM_devtool_atexit_pc)
__nv_reservedSMEM_devtool_atexit_pc:
	.zero		8
	.weak		__nv_reservedSMEM_allocation_mask
	.type		__nv_reservedSMEM_allocation_mask,@object
	.size		__nv_reservedSMEM_allocation_mask,(.L_2 - __nv_reservedSMEM_allocation_mask)
__nv_reservedSMEM_allocation_mask:
	.zero		4
.L_2:


//--------------------- .nv.constant0.matmul_kernel --------------------------
	.section	.nv.constant0.matmul_kernel,"a",@progbits
	.sectionflags	@""
	.align	4
.nv.constant0.matmul_kernel:
	.zero		976


//--------------------- SYMBOLS --------------------------

	.type		.nv.reservedSmem.offset0,@object
	.size		.nv.reservedSmem.offset0,0x4
	.type		.nv.reservedSmem.cap,@object
	.size		.nv.reservedSmem.cap,0x4
